//
// Generated by NVIDIA NVVM Compiler
//
// Compiler Build ID: CL-36424714
// Cuda compilation tools, release 13.0, V13.0.88
// Based on NVVM 20.0.0
//

.version 9.0
.target sm_100
.address_size 64

	// .globl	_Z4addnPii
.func  (.param .b64 func_retval0) __internal_accurate_pow
(
	.param .b64 __internal_accurate_pow_param_0
)
;

.visible .entry _Z4addnPii(
	.param .u64 .ptr .align 1 _Z4addnPii_param_0,
	.param .u32 _Z4addnPii_param_1
)
{
	.reg .pred 	%p<4>;
	.reg .b32 	%r<16>;
	.reg .b64 	%rd<7>;

	ld.param.u64 	%rd2, [_Z4addnPii_param_0];
	ld.param.u32 	%r15, [_Z4addnPii_param_1];
	mov.u32 	%r1, %tid.x;
	setp.lt.s32 	%p1, %r15, 2;
	@%p1 bra 	$L__BB0_5;
	cvta.to.global.u64 	%rd1, %rd2;
	shl.b32 	%r2, %r1, 1;
	mov.b32 	%r14, 1;
$L__BB0_2:
	shr.u32 	%r5, %r15, 1;
	setp.ge.u32 	%p2, %r1, %r5;
	@%p2 bra 	$L__BB0_4;
	mul.lo.s32 	%r9, %r14, %r2;
	add.s32 	%r10, %r9, %r14;
	mul.wide.u32 	%rd3, %r10, 4;
	add.s64 	%rd4, %rd1, %rd3;
	ld.global.u32 	%r11, [%rd4];
	mul.wide.u32 	%rd5, %r9, 4;
	add.s64 	%rd6, %rd1, %rd5;
	ld.global.u32 	%r12, [%rd6];
	add.s32 	%r13, %r12, %r11;
	st.global.u32 	[%rd6], %r13;
$L__BB0_4:
	shl.b32 	%r14, %r14, 1;
	setp.gt.u32 	%p3, %r15, 3;
	mov.u32 	%r15, %r5;
	@%p3 bra 	$L__BB0_2;
$L__BB0_5:
	ret;

}
	// .globl	_Z4minnPii
.visible .entry _Z4minnPii(
	.param .u64 .ptr .align 1 _Z4minnPii_param_0,
	.param .u32 _Z4minnPii_param_1
)
{
	.reg .pred 	%p<5>;
	.reg .b32 	%r<15>;
	.reg .b64 	%rd<7>;

	ld.param.u64 	%rd3, [_Z4minnPii_param_0];
	ld.param.u32 	%r14, [_Z4minnPii_param_1];
	mov.u32 	%r1, %tid.x;
	setp.lt.s32 	%p1, %r14, 2;
	@%p1 bra 	$L__BB1_6;
	cvta.to.global.u64 	%rd1, %rd3;
	shl.b32 	%r2, %r1, 1;
	mov.b32 	%r13, 1;
$L__BB1_2:
	mov.u32 	%r4, %r14;
	shr.u32 	%r14, %r4, 1;
	setp.ge.u32 	%p2, %r1, %r14;
	@%p2 bra 	$L__BB1_5;
	mul.lo.s32 	%r10, %r13, %r2;
	add.s32 	%r11, %r10, %r13;
	mul.wide.u32 	%rd4, %r10, 4;
	add.s64 	%rd2, %rd1, %rd4;
	ld.global.u32 	%r12, [%rd2];
	mul.wide.u32 	%rd5, %r11, 4;
	add.s64 	%rd6, %rd1, %rd5;
	ld.global.u32 	%r6, [%rd6];
	setp.le.s32 	%p3, %r12, %r6;
	@%p3 bra 	$L__BB1_5;
	st.global.u32 	[%rd2], %r6;
$L__BB1_5:
	shl.b32 	%r13, %r13, 1;
	setp.gt.u32 	%p4, %r4, 3;
	@%p4 bra 	$L__BB1_2;
$L__BB1_6:
	ret;

}
	// .globl	_Z4maxnPii
.visible .entry _Z4maxnPii(
	.param .u64 .ptr .align 1 _Z4maxnPii_param_0,
	.param .u32 _Z4maxnPii_param_1
)
{
	.reg .pred 	%p<5>;
	.reg .b32 	%r<15>;
	.reg .b64 	%rd<7>;

	ld.param.u64 	%rd3, [_Z4maxnPii_param_0];
	ld.param.u32 	%r14, [_Z4maxnPii_param_1];
	mov.u32 	%r1, %tid.x;
	setp.lt.s32 	%p1, %r14, 2;
	@%p1 bra 	$L__BB2_6;
	cvta.to.global.u64 	%rd1, %rd3;
	shl.b32 	%r2, %r1, 1;
	mov.b32 	%r13, 1;
$L__BB2_2:
	mov.u32 	%r4, %r14;
	shr.u32 	%r14, %r4, 1;
	setp.ge.u32 	%p2, %r1, %r14;
	@%p2 bra 	$L__BB2_5;
	mul.lo.s32 	%r10, %r13, %r2;
	add.s32 	%r11, %r10, %r13;
	mul.wide.u32 	%rd4, %r10, 4;
	add.s64 	%rd2, %rd1, %rd4;
	ld.global.u32 	%r12, [%rd2];
	mul.wide.u32 	%rd5, %r11, 4;
	add.s64 	%rd6, %rd1, %rd5;
	ld.global.u32 	%r6, [%rd6];
	setp.ge.s32 	%p3, %r12, %r6;
	@%p3 bra 	$L__BB2_5;
	st.global.u32 	[%rd2], %r6;
$L__BB2_5:
	shl.b32 	%r13, %r13, 1;
	setp.gt.u32 	%p4, %r4, 3;
	@%p4 bra 	$L__BB2_2;
$L__BB2_6:
	ret;

}
	// .globl	_Z4stdnPiii
.visible .entry _Z4stdnPiii(
	.param .u64 .ptr .align 1 _Z4stdnPiii_param_0,
	.param .u32 _Z4stdnPiii_param_1,
	.param .u32 _Z4stdnPiii_param_2
)
{
	.reg .pred 	%p<16>;
	.reg .b32 	%r<38>;
	.reg .b64 	%rd<9>;
	.reg .b64 	%fd<24>;

	ld.param.u64 	%rd3, [_Z4stdnPiii_param_0];
	ld.param.u32 	%r37, [_Z4stdnPiii_param_1];
	ld.param.u32 	%r15, [_Z4stdnPiii_param_2];
	cvta.to.global.u64 	%rd1, %rd3;
	mov.u32 	%r1, %tid.x;
	mul.wide.u32 	%rd4, %r1, 4;
	add.s64 	%rd2, %rd1, %rd4;
	ld.global.u32 	%r16, [%rd2];
	div.s32 	%r2, %r15, %r37;
	sub.s32 	%r3, %r16, %r2;
	cvt.rn.f64.s32 	%fd7, %r3;
	{
	.reg .b32 %temp; 
	mov.b64 	{%temp, %r4}, %fd7;
	}
	mov.f64 	%fd8, 0d4000000000000000;
	{
	.reg .b32 %temp; 
	mov.b64 	{%temp, %r17}, %fd8;
	}
	and.b32  	%r6, %r17, 2146435072;
	setp.eq.s32 	%p1, %r6, 1062207488;
	abs.f64 	%fd9, %fd7;
	{ // callseq 0, 0
	.param .b64 param0;
	st.param.f64 	[param0], %fd9;
	.param .b64 retval0;
	call.uni (retval0), 
	__internal_accurate_pow, 
	(
	param0
	);
	ld.param.f64 	%fd10, [retval0];
	} // callseq 0
	setp.lt.s32 	%p2, %r4, 0;
	neg.f64 	%fd12, %fd10;
	selp.f64 	%fd13, %fd12, %fd10, %p1;
	selp.f64 	%fd22, %fd13, %fd10, %p2;
	setp.ne.s32 	%p3, %r3, 0;
	@%p3 bra 	$L__BB3_2;
	setp.eq.s32 	%p4, %r6, 1062207488;
	selp.b32 	%r18, %r4, 0, %p4;
	setp.lt.s32 	%p5, %r17, 0;
	or.b32  	%r19, %r18, 2146435072;
	selp.b32 	%r20, %r19, %r18, %p5;
	mov.b32 	%r21, 0;
	mov.b64 	%fd22, {%r21, %r20};
$L__BB3_2:
	setp.eq.s32 	%p6, %r6, 1062207488;
	setp.eq.s32 	%p7, %r3, 1;
	selp.f64 	%fd14, 0d3FF0000000000000, %fd22, %p7;
	cvt.rzi.s32.f64 	%r23, %fd14;
	st.global.u32 	[%rd2], %r23;
	ld.global.u32 	%r24, [%rd2+32];
	sub.s32 	%r7, %r24, %r2;
	cvt.rn.f64.s32 	%fd15, %r7;
	{
	.reg .b32 %temp; 
	mov.b64 	{%temp, %r8}, %fd15;
	}
	abs.f64 	%fd16, %fd15;
	{ // callseq 1, 0
	.param .b64 param0;
	st.param.f64 	[param0], %fd16;
	.param .b64 retval0;
	call.uni (retval0), 
	__internal_accurate_pow, 
	(
	param0
	);
	ld.param.f64 	%fd17, [retval0];
	} // callseq 1
	setp.lt.s32 	%p8, %r8, 0;
	neg.f64 	%fd19, %fd17;
	selp.f64 	%fd20, %fd19, %fd17, %p6;
	selp.f64 	%fd23, %fd20, %fd17, %p8;
	setp.ne.s32 	%p9, %r7, 0;
	@%p9 bra 	$L__BB3_4;
	setp.eq.s32 	%p10, %r6, 1062207488;
	selp.b32 	%r25, %r8, 0, %p10;
	setp.lt.s32 	%p11, %r17, 0;
	or.b32  	%r26, %r25, 2146435072;
	selp.b32 	%r27, %r26, %r25, %p11;
	mov.b32 	%r28, 0;
	mov.b64 	%fd23, {%r28, %r27};
$L__BB3_4:
	setp.eq.s32 	%p12, %r7, 1;
	selp.f64 	%fd21, 0d3FF0000000000000, %fd23, %p12;
	cvt.rzi.s32.f64 	%r29, %fd21;
	st.global.u32 	[%rd2+32], %r29;
	setp.lt.s32 	%p13, %r37, 2;
	@%p13 bra 	$L__BB3_9;
	shl.b32 	%r9, %r1, 1;
	mov.b32 	%r36, 1;
$L__BB3_6:
	shr.u32 	%r12, %r37, 1;
	setp.ge.u32 	%p14, %r1, %r12;
	@%p14 bra 	$L__BB3_8;
	mul.lo.s32 	%r31, %r36, %r9;
	add.s32 	%r32, %r31, %r36;
	mul.wide.u32 	%rd5, %r32, 4;
	add.s64 	%rd6, %rd1, %rd5;
	ld.global.u32 	%r33, [%rd6];
	mul.wide.u32 	%rd7, %r31, 4;
	add.s64 	%rd8, %rd1, %rd7;
	ld.global.u32 	%r34, [%rd8];
	add.s32 	%r35, %r34, %r33;
	st.global.u32 	[%rd8], %r35;
$L__BB3_8:
	shl.b32 	%r36, %r36, 1;
	setp.gt.u32 	%p15, %r37, 3;
	mov.u32 	%r37, %r12;
	@%p15 bra 	$L__BB3_6;
$L__BB3_9:
	ret;

}
.func  (.param .b64 func_retval0) __internal_accurate_pow(
	.param .b64 __internal_accurate_pow_param_0
)
{
	.reg .pred 	%p<8>;
	.reg .b32 	%r<49>;
	.reg .b32 	%f<3>;
	.reg .b64 	%fd<109>;

	ld.param.f64 	%fd10, [__internal_accurate_pow_param_0];
	{
	.reg .b32 %temp; 
	mov.b64 	{%temp, %r46}, %fd10;
	}
	{
	.reg .b32 %temp; 
	mov.b64 	{%r45, %temp}, %fd10;
	}
	shr.u32 	%r47, %r46, 20;
	setp.gt.u32 	%p1, %r46, 1048575;
	@%p1 bra 	$L__BB4_2;
	mul.f64 	%fd11, %fd10, 0d4350000000000000;
	{
	.reg .b32 %temp; 
	mov.b64 	{%temp, %r46}, %fd11;
	}
	{
	.reg .b32 %temp; 
	mov.b64 	{%r45, %temp}, %fd11;
	}
	shr.u32 	%r16, %r46, 20;
	add.s32 	%r47, %r16, -54;
$L__BB4_2:
	add.s32 	%r48, %r47, -1023;
	and.b32  	%r17, %r46, -2146435073;
	or.b32  	%r18, %r17, 1072693248;
	mov.b64 	%fd107, {%r45, %r18};
	setp.lt.u32 	%p2, %r18, 1073127583;
	@%p2 bra 	$L__BB4_4;
	{
	.reg .b32 %temp; 
	mov.b64 	{%r19, %temp}, %fd107;
	}
	{
	.reg .b32 %temp; 
	mov.b64 	{%temp, %r20}, %fd107;
	}
	add.s32 	%r21, %r20, -1048576;
	mov.b64 	%fd107, {%r19, %r21};
	add.s32 	%r48, %r47, -1022;
$L__BB4_4:
	add.f64 	%fd12, %fd107, 0dBFF0000000000000;
	add.f64 	%fd13, %fd107, 0d3FF0000000000000;
	rcp.approx.ftz.f64 	%fd14, %fd13;
	neg.f64 	%fd15, %fd13;
	fma.rn.f64 	%fd16, %fd15, %fd14, 0d3FF0000000000000;
	fma.rn.f64 	%fd17, %fd16, %fd16, %fd16;
	fma.rn.f64 	%fd18, %fd17, %fd14, %fd14;
	mul.f64 	%fd19, %fd12, %fd18;
	fma.rn.f64 	%fd20, %fd12, %fd18, %fd19;
	mul.f64 	%fd21, %fd20, %fd20;
	fma.rn.f64 	%fd22, %fd21, 0d3EB0F5FF7D2CAFE2, 0d3ED0F5D241AD3B5A;
	fma.rn.f64 	%fd23, %fd22, %fd21, 0d3EF3B20A75488A3F;
	fma.rn.f64 	%fd24, %fd23, %fd21, 0d3F1745CDE4FAECD5;
	fma.rn.f64 	%fd25, %fd24, %fd21, 0d3F3C71C7258A578B;
	fma.rn.f64 	%fd26, %fd25, %fd21, 0d3F6249249242B910;
	fma.rn.f64 	%fd27, %fd26, %fd21, 0d3F89999999999DFB;
	sub.f64 	%fd28, %fd12, %fd20;
	add.f64 	%fd29, %fd28, %fd28;
	neg.f64 	%fd30, %fd20;
	fma.rn.f64 	%fd31, %fd30, %fd12, %fd29;
	mul.f64 	%fd32, %fd18, %fd31;
	fma.rn.f64 	%fd33, %fd21, %fd27, 0d3FB5555555555555;
	mov.f64 	%fd34, 0d3FB5555555555555;
	sub.f64 	%fd35, %fd34, %fd33;
	fma.rn.f64 	%fd36, %fd21, %fd27, %fd35;
	add.f64 	%fd37, %fd36, 0dBC46A4CB00B9E7B0;
	add.f64 	%fd38, %fd33, %fd37;
	sub.f64 	%fd39, %fd33, %fd38;
	add.f64 	%fd40, %fd37, %fd39;
	mul.rn.f64 	%fd41, %fd20, %fd20;
	neg.f64 	%fd42, %fd41;
	fma.rn.f64 	%fd43, %fd20, %fd20, %fd42;
	{
	.reg .b32 %temp; 
	mov.b64 	{%r22, %temp}, %fd32;
	}
	{
	.reg .b32 %temp; 
	mov.b64 	{%temp, %r23}, %fd32;
	}
	add.s32 	%r24, %r23, 1048576;
	mov.b64 	%fd44, {%r22, %r24};
	fma.rn.f64 	%fd45, %fd20, %fd44, %fd43;
	mul.rn.f64 	%fd46, %fd41, %fd20;
	neg.f64 	%fd47, %fd46;
	fma.rn.f64 	%fd48, %fd41, %fd20, %fd47;
	fma.rn.f64 	%fd49, %fd41, %fd32, %fd48;
	fma.rn.f64 	%fd50, %fd45, %fd20, %fd49;
	mul.rn.f64 	%fd51, %fd38, %fd46;
	neg.f64 	%fd52, %fd51;
	fma.rn.f64 	%fd53, %fd38, %fd46, %fd52;
	fma.rn.f64 	%fd54, %fd38, %fd50, %fd53;
	fma.rn.f64 	%fd55, %fd40, %fd46, %fd54;
	add.f64 	%fd56, %fd51, %fd55;
	sub.f64 	%fd57, %fd51, %fd56;
	add.f64 	%fd58, %fd55, %fd57;
	add.f64 	%fd59, %fd20, %fd56;
	sub.f64 	%fd60, %fd20, %fd59;
	add.f64 	%fd61, %fd56, %fd60;
	add.f64 	%fd62, %fd58, %fd61;
	add.f64 	%fd63, %fd32, %fd62;
	add.f64 	%fd64, %fd59, %fd63;
	sub.f64 	%fd65, %fd59, %fd64;
	add.f64 	%fd66, %fd63, %fd65;
	xor.b32  	%r25, %r48, -2147483648;
	mov.b32 	%r26, 1127219200;
	mov.b64 	%fd67, {%r25, %r26};
	mov.b32 	%r27, -2147483648;
	mov.b64 	%fd68, {%r27, %r26};
	sub.f64 	%fd69, %fd67, %fd68;
	fma.rn.f64 	%fd70, %fd69, 0d3FE62E42FEFA39EF, %fd64;
	fma.rn.f64 	%fd71, %fd69, 0dBFE62E42FEFA39EF, %fd70;
	sub.f64 	%fd72, %fd71, %fd64;
	sub.f64 	%fd73, %fd66, %fd72;
	fma.rn.f64 	%fd74, %fd69, 0d3C7ABC9E3B39803F, %fd73;
	add.f64 	%fd75, %fd70, %fd74;
	sub.f64 	%fd76, %fd70, %fd75;
	add.f64 	%fd77, %fd74, %fd76;
	mov.f64 	%fd78, 0d4000000000000000;
	{
	.reg .b32 %temp; 
	mov.b64 	{%temp, %r28}, %fd78;
	}
	{
	.reg .b32 %temp; 
	mov.b64 	{%r29, %temp}, %fd78;
	}
	shl.b32 	%r30, %r28, 1;
	setp.gt.u32 	%p3, %r30, -33554433;
	and.b32  	%r31, %r28, -15728641;
	selp.b32 	%r32, %r31, %r28, %p3;
	mov.b64 	%fd79, {%r29, %r32};
	mul.rn.f64 	%fd80, %fd75, %fd79;
	neg.f64 	%fd81, %fd80;
	fma.rn.f64 	%fd82, %fd75, %fd79, %fd81;
	fma.rn.f64 	%fd83, %fd77, %fd79, %fd82;
	add.f64 	%fd4, %fd80, %fd83;
	sub.f64 	%fd84, %fd80, %fd4;
	add.f64 	%fd5, %fd83, %fd84;
	fma.rn.f64 	%fd85, %fd4, 0d3FF71547652B82FE, 0d4338000000000000;
	{
	.reg .b32 %temp; 
	mov.b64 	{%r13, %temp}, %fd85;
	}
	mov.f64 	%fd86, 0dC338000000000000;
	add.rn.f64 	%fd87, %fd85, %fd86;
	fma.rn.f64 	%fd88, %fd87, 0dBFE62E42FEFA39EF, %fd4;
	fma.rn.f64 	%fd89, %fd87, 0dBC7ABC9E3B39803F, %fd88;
	fma.rn.f64 	%fd90, %fd89, 0d3E5ADE1569CE2BDF, 0d3E928AF3FCA213EA;
	fma.rn.f64 	%fd91, %fd90, %fd89, 0d3EC71DEE62401315;
	fma.rn.f64 	%fd92, %fd91, %fd89, 0d3EFA01997C89EB71;
	fma.rn.f64 	%fd93, %fd92, %fd89, 0d3F2A01A014761F65;
	fma.rn.f64 	%fd94, %fd93, %fd89, 0d3F56C16C1852B7AF;
	fma.rn.f64 	%fd95, %fd94, %fd89, 0d3F81111111122322;
	fma.rn.f64 	%fd96, %fd95, %fd89, 0d3FA55555555502A1;
	fma.rn.f64 	%fd97, %fd96, %fd89, 0d3FC5555555555511;
	fma.rn.f64 	%fd98, %fd97, %fd89, 0d3FE000000000000B;
	fma.rn.f64 	%fd99, %fd98, %fd89, 0d3FF0000000000000;
	fma.rn.f64 	%fd100, %fd99, %fd89, 0d3FF0000000000000;
	{
	.reg .b32 %temp; 
	mov.b64 	{%r14, %temp}, %fd100;
	}
	{
	.reg .b32 %temp; 
	mov.b64 	{%temp, %r15}, %fd100;
	}
	shl.b32 	%r33, %r13, 20;
	add.s32 	%r34, %r33, %r15;
	mov.b64 	%fd108, {%r14, %r34};
	{
	.reg .b32 %temp; 
	mov.b64 	{%temp, %r35}, %fd4;
	}
	mov.b32 	%f2, %r35;
	abs.f32 	%f1, %f2;
	setp.lt.f32 	%p4, %f1, 0f4086232B;
	@%p4 bra 	$L__BB4_7;
	setp.lt.f64 	%p5, %fd4, 0d0000000000000000;
	add.f64 	%fd101, %fd4, 0d7FF0000000000000;
	selp.f64 	%fd108, 0d0000000000000000, %fd101, %p5;
	setp.geu.f32 	%p6, %f1, 0f40874800;
	@%p6 bra 	$L__BB4_7;
	shr.u32 	%r36, %r13, 31;
	add.s32 	%r37, %r13, %r36;
	shr.s32 	%r38, %r37, 1;
	shl.b32 	%r39, %r38, 20;
	add.s32 	%r40, %r15, %r39;
	mov.b64 	%fd102, {%r14, %r40};
	sub.s32 	%r41, %r13, %r38;
	shl.b32 	%r42, %r41, 20;
	add.s32 	%r43, %r42, 1072693248;
	mov.b32 	%r44, 0;
	mov.b64 	%fd103, {%r44, %r43};
	mul.f64 	%fd108, %fd103, %fd102;
$L__BB4_7:
	abs.f64 	%fd104, %fd108;
	setp.eq.f64 	%p7, %fd104, 0d7FF0000000000000;
	fma.rn.f64 	%fd105, %fd108, %fd5, %fd108;
	selp.f64 	%fd106, %fd108, %fd105, %p7;
	st.param.f64 	[func_retval0], %fd106;
	ret;

}


// ===== COMPILED SASS (sm_100) =====

	.target	sm_100

	.elftype	@"ET_EXEC"


//--------------------- .note.nv.tkinfo           --------------------------
	.section	.note.nv.tkinfo,"",@"SHT_NOTE"
	.sectionflags	@"SHF_NOTE_NV_TKINFO"
	.tkinfo
        /*0018*/ 	.word	0x00000002
        /*0030*/ 	.string	""
        /*0030*/ 	.string	"ptxas"
        /*0030*/ 	.string	"Cuda compilation tools, release 13.0, V13.0.88"
        /*0030*/ 	.string	"Build cuda_13.0.r13.0/compiler.36424714_0"
        /*0030*/ 	.string	"-arch sm_100 -m 64 "



//--------------------- .note.nv.cuinfo           --------------------------
	.section	.note.nv.cuinfo,"",@"SHT_NOTE"
	.sectionflags	@"SHF_NOTE_NV_CUINFO"
        /*0018*/ 	.short	0x0002
        /*001a*/ 	.short	0x0064
        /*001c*/ 	.short	0x0082
	.zero		2


//--------------------- .nv.info                  --------------------------
	.section	.nv.info,"",@"SHT_CUDA_INFO"
	.align	4


	//----- nvinfo : EIATTR_REGCOUNT
	.align		4
        /*0000*/ 	.byte	0x04, 0x2f
        /*0002*/ 	.short	(.L_1 - .L_0)
	.align		4
.L_0:
        /*0004*/ 	.word	index@(_Z4addnPii)
        /*0008*/ 	.word	0x0000000c


	//----- nvinfo : EIATTR_FRAME_SIZE
	.align		4
.L_1:
        /*000c*/ 	.byte	0x04, 0x11
        /*000e*/ 	.short	(.L_3 - .L_2)
	.align		4
.L_2:
        /*0010*/ 	.word	index@(_Z4addnPii)
        /*0014*/ 	.word	0x00000000


	//----- nvinfo : EIATTR_REGCOUNT
	.align		4
.L_3:
        /*0018*/ 	.byte	0x04, 0x2f
        /*001a*/ 	.short	(.L_5 - .L_4)
	.align		4
.L_4:
        /*001c*/ 	.word	index@(_Z4minnPii)
        /*0020*/ 	.word	0x0000000c


	//----- nvinfo : EIATTR_FRAME_SIZE
	.align		4
.L_5:
        /*0024*/ 	.byte	0x04, 0x11
        /*0026*/ 	.short	(.L_7 - .L_6)
	.align		4
.L_6:
        /*0028*/ 	.word	index@(_Z4minnPii)
        /*002c*/ 	.word	0x00000000


	//----- nvinfo : EIATTR_REGCOUNT
	.align		4
.L_7:
        /*0030*/ 	.byte	0x04, 0x2f
        /*0032*/ 	.short	(.L_9 - .L_8)
	.align		4
.L_8:
        /*0034*/ 	.word	index@(_Z4maxnPii)
        /*0038*/ 	.word	0x0000000c


	//----- nvinfo : EIATTR_FRAME_SIZE
	.align		4
.L_9:
        /*003c*/ 	.byte	0x04, 0x11
        /*003e*/ 	.short	(.L_11 - .L_10)
	.align		4
.L_10:
        /*0040*/ 	.word	index@(_Z4maxnPii)
        /*0044*/ 	.word	0x00000000


	//----- nvinfo : EIATTR_REGCOUNT
	.align		4
.L_11:
        /*0048*/ 	.byte	0x04, 0x2f
        /*004a*/ 	.short	(.L_13 - .L_12)
	.align		4
.L_12:
        /*004c*/ 	.word	index@(_Z4stdnPiii)
        /*0050*/ 	.word	0x0000001e


	//----- nvinfo : EIATTR_FRAME_SIZE
	.align		4
.L_13:
        /*0054*/ 	.byte	0x04, 0x11
        /*0056*/ 	.short	(.L_15 - .L_14)
	.align		4
.L_14:
        /*0058*/ 	.word	index@($_Z4stdnPiii$__internal_accurate_pow)
        /*005c*/ 	.word	0x00000000


	//----- nvinfo : EIATTR_FRAME_SIZE
	.align		4
.L_15:
        /*0060*/ 	.byte	0x04, 0x11
        /*0062*/ 	.short	(.L_17 - .L_16)
	.align		4
.L_16:
        /*0064*/ 	.word	index@(_Z4stdnPiii)
        /*0068*/ 	.word	0x00000000


	//----- nvinfo : EIATTR_MIN_STACK_SIZE
	.align		4
.L_17:
        /*006c*/ 	.byte	0x04, 0x12
        /*006e*/ 	.short	(.L_19 - .L_18)
	.align		4
.L_18:
        /*0070*/ 	.word	index@(_Z4stdnPiii)
        /*0074*/ 	.word	0x00000000


	//----- nvinfo : EIATTR_MIN_STACK_SIZE
	.align		4
.L_19:
        /*0078*/ 	.byte	0x04, 0x12
        /*007a*/ 	.short	(.L_21 - .L_20)
	.align		4
.L_20:
        /*007c*/ 	.word	index@(_Z4maxnPii)
        /*0080*/ 	.word	0x00000000


	//----- nvinfo : EIATTR_MIN_STACK_SIZE
	.align		4
.L_21:
        /*0084*/ 	.byte	0x04, 0x12
        /*0086*/ 	.short	(.L_23 - .L_22)
	.align		4
.L_22:
        /*0088*/ 	.word	index@(_Z4minnPii)
        /*008c*/ 	.word	0x00000000


	//----- nvinfo : EIATTR_MIN_STACK_SIZE
	.align		4
.L_23:
        /*0090*/ 	.byte	0x04, 0x12
        /*0092*/ 	.short	(.L_25 - .L_24)
	.align		4
.L_24:
        /*0094*/ 	.word	index@(_Z4addnPii)
        /*0098*/ 	.word	0x00000000
.L_25:


//--------------------- .nv.compat                --------------------------
	.section	.nv.compat,"",@"SHT_CUDA_COMPAT_INFO"
	.align	4
        /*0000*/ 	.byte	0x02, 0x09, 0x00, 0x00, 0x02, 0x02, 0x01, 0x00, 0x02, 0x05, 0x05, 0x00, 0x03, 0x07, 0x01, 0x01
        /*0010*/ 	.byte	0x02, 0x03, 0x00, 0x00, 0x02, 0x06, 0x01, 0x00, 0x04, 0x0b, 0x08, 0x00, 0x01, 0x00, 0x00, 0x00
        /*0020*/ 	.byte	0x00, 0x00, 0x00, 0x00


//--------------------- .nv.info._Z4stdnPiii      --------------------------
	.section	.nv.info._Z4stdnPiii,"",@"SHT_CUDA_INFO"
	.sectionflags	@""
	.align	4


	//----- nvinfo : EIATTR_CUDA_API_VERSION
	.align		4
        /*0000*/ 	.byte	0x04, 0x37
        /*0002*/ 	.short	(.L_27 - .L_26)
.L_26:
        /*0004*/ 	.word	0x00000082


	//----- nvinfo : EIATTR_KPARAM_INFO
	.align		4
.L_27:
        /*0008*/ 	.byte	0x04, 0x17
        /*000a*/ 	.short	(.L_29 - .L_28)
.L_28:
        /*000c*/ 	.word	0x00000000
        /*0010*/ 	.short	0x0002
        /*0012*/ 	.short	0x000c
        /*0014*/ 	.byte	0x00, 0xf0, 0x11, 0x00


	//----- nvinfo : EIATTR_KPARAM_INFO
	.align		4
.L_29:
        /*0018*/ 	.byte	0x04, 0x17
        /*001a*/ 	.short	(.L_31 - .L_30)
.L_30:
        /*001c*/ 	.word	0x00000000
        /*0020*/ 	.short	0x0001
        /*0022*/ 	.short	0x0008
        /*0024*/ 	.byte	0x00, 0xf0, 0x11, 0x00


	//----- nvinfo : EIATTR_KPARAM_INFO
	.align		4
.L_31:
        /*0028*/ 	.byte	0x04, 0x17
        /*002a*/ 	.short	(.L_33 - .L_32)
.L_32:
        /*002c*/ 	.word	0x00000000
        /*0030*/ 	.short	0x0000
        /*0032*/ 	.short	0x0000
        /*0034*/ 	.byte	0x00, 0xf5, 0x21, 0x00


	//----- nvinfo : EIATTR_SPARSE_MMA_MASK
	.align		4
.L_33:
        /*0038*/ 	.byte	0x03, 0x50
        /*003a*/ 	.short	0x0000


	//----- nvinfo : EIATTR_MAXREG_COUNT
	.align		4
        /*003c*/ 	.byte	0x03, 0x1b
        /*003e*/ 	.short	0x00ff


	//----- nvinfo : EIATTR_MERCURY_ISA_VERSION
	.align		4
        /*0040*/ 	.byte	0x03, 0x5f
        /*0042*/ 	.short	0x0101


	//----- nvinfo : EIATTR_VRC_CTA_INIT_COUNT
	.align		4
        /*0044*/ 	.byte	0x02, 0x4a
	.zero		1
	.zero		1


	//----- nvinfo : EIATTR_EXIT_INSTR_OFFSETS
	.align		4
        /*0048*/ 	.byte	0x04, 0x1c
        /*004a*/ 	.short	(.L_35 - .L_34)


	//   ....[0]....
.L_34:
        /*004c*/ 	.word	0x00000450


	//   ....[1]....
        /*0050*/ 	.word	0x000005a0


	//----- nvinfo : EIATTR_CRS_STACK_SIZE
	.align		4
.L_35:
        /*0054*/ 	.byte	0x04, 0x1e
        /*0056*/ 	.short	(.L_37 - .L_36)
.L_36:
        /*0058*/ 	.word	0x00000000


	//----- nvinfo : EIATTR_CBANK_PARAM_SIZE
	.align		4
.L_37:
        /*005c*/ 	.byte	0x03, 0x19
        /*005e*/ 	.short	0x0010


	//----- nvinfo : EIATTR_PARAM_CBANK
	.align		4
        /*0060*/ 	.byte	0x04, 0x0a
        /*0062*/ 	.short	(.L_39 - .L_38)
	.align		4
.L_38:
        /*0064*/ 	.word	index@(.nv.constant0._Z4stdnPiii)
        /*0068*/ 	.short	0x0380
        /*006a*/ 	.short	0x0010


	//----- nvinfo : EIATTR_SW_WAR
	.align		4
.L_39:
        /*006c*/ 	.byte	0x04, 0x36
        /*006e*/ 	.short	(.L_41 - .L_40)
.L_40:
        /*0070*/ 	.word	0x00000008
.L_41:


//--------------------- .nv.info._Z4maxnPii       --------------------------
	.section	.nv.info._Z4maxnPii,"",@"SHT_CUDA_INFO"
	.sectionflags	@""
	.align	4


	//----- nvinfo : EIATTR_CUDA_API_VERSION
	.align		4
        /*0000*/ 	.byte	0x04, 0x37
        /*0002*/ 	.short	(.L_43 - .L_42)
.L_42:
        /*0004*/ 	.word	0x00000082


	//----- nvinfo : EIATTR_KPARAM_INFO
	.align		4
.L_43:
        /*0008*/ 	.byte	0x04, 0x17
        /*000a*/ 	.short	(.L_45 - .L_44)
.L_44:
        /*000c*/ 	.word	0x00000000
        /*0010*/ 	.short	0x0001
        /*0012*/ 	.short	0x0008
        /*0014*/ 	.byte	0x00, 0xf0, 0x11, 0x00


	//----- nvinfo : EIATTR_KPARAM_INFO
	.align		4
.L_45:
        /*0018*/ 	.byte	0x04, 0x17
        /*001a*/ 	.short	(.L_47 - .L_46)
.L_46:
        /*001c*/ 	.word	0x00000000
        /*0020*/ 	.short	0x0000
        /*0022*/ 	.short	0x0000
        /*0024*/ 	.byte	0x00, 0xf5, 0x21, 0x00


	//----- nvinfo : EIATTR_SPARSE_MMA_MASK
	.align		4
.L_47:
        /*0028*/ 	.byte	0x03, 0x50
        /*002a*/ 	.short	0x0000


	//----- nvinfo : EIATTR_MAXREG_COUNT
	.align		4
        /*002c*/ 	.byte	0x03, 0x1b
        /*002e*/ 	.short	0x00ff


	//----- nvinfo : EIATTR_MERCURY_ISA_VERSION
	.align		4
        /*0030*/ 	.byte	0x03, 0x5f
        /*0032*/ 	.short	0x0101


	//----- nvinfo : EIATTR_VRC_CTA_INIT_COUNT
	.align		4
        /*0034*/ 	.byte	0x02, 0x4a
	.zero		1
	.zero		1


	//----- nvinfo : EIATTR_EXIT_INSTR_OFFSETS
	.align		4
        /*0038*/ 	.byte	0x04, 0x1c
        /*003a*/ 	.short	(.L_49 - .L_48)


	//   ....[0]....
.L_48:
        /*003c*/ 	.word	0x00000030


	//   ....[1]....
        /*0040*/ 	.word	0x000001b0


	//----- nvinfo : EIATTR_CRS_STACK_SIZE
	.align		4
.L_49:
        /*0044*/ 	.byte	0x04, 0x1e
        /*0046*/ 	.short	(.L_51 - .L_50)
.L_50:
        /*0048*/ 	.word	0x00000000


	//----- nvinfo : EIATTR_CBANK_PARAM_SIZE
	.align		4
.L_51:
        /*004c*/ 	.byte	0x03, 0x19
        /*004e*/ 	.short	0x000c


	//----- nvinfo : EIATTR_PARAM_CBANK
	.align		4
        /*0050*/ 	.byte	0x04, 0x0a
        /*0052*/ 	.short	(.L_53 - .L_52)
	.align		4
.L_52:
        /*0054*/ 	.word	index@(.nv.constant0._Z4maxnPii)
        /*0058*/ 	.short	0x0380
        /*005a*/ 	.short	0x000c


	//----- nvinfo : EIATTR_SW_WAR
	.align		4
.L_53:
        /*005c*/ 	.byte	0x04, 0x36
        /*005e*/ 	.short	(.L_55 - .L_54)
.L_54:
        /*0060*/ 	.word	0x00000008
.L_55:


//--------------------- .nv.info._Z4minnPii       --------------------------
	.section	.nv.info._Z4minnPii,"",@"SHT_CUDA_INFO"
	.sectionflags	@""
	.align	4


	//----- nvinfo : EIATTR_CUDA_API_VERSION
	.align		4
        /*0000*/ 	.byte	0x04, 0x37
        /*0002*/ 	.short	(.L_57 - .L_56)
.L_56:
        /*0004*/ 	.word	0x00000082


	//----- nvinfo : EIATTR_KPARAM_INFO
	.align		4
.L_57:
        /*0008*/ 	.byte	0x04, 0x17
        /*000a*/ 	.short	(.L_59 - .L_58)
.L_58:
        /*000c*/ 	.word	0x00000000
        /*0010*/ 	.short	0x0001
        /*0012*/ 	.short	0x0008
        /*0014*/ 	.byte	0x00, 0xf0, 0x11, 0x00


	//----- nvinfo : EIATTR_KPARAM_INFO
	.align		4
.L_59:
        /*0018*/ 	.byte	0x04, 0x17
        /*001a*/ 	.short	(.L_61 - .L_60)
.L_60:
        /*001c*/ 	.word	0x00000000
        /*0020*/ 	.short	0x0000
        /*0022*/ 	.short	0x0000
        /*0024*/ 	.byte	0x00, 0xf5, 0x21, 0x00


	//----- nvinfo : EIATTR_SPARSE_MMA_MASK
	.align		4
.L_61:
        /*0028*/ 	.byte	0x03, 0x50
        /*002a*/ 	.short	0x0000


	//----- nvinfo : EIATTR_MAXREG_COUNT
	.align		4
        /*002c*/ 	.byte	0x03, 0x1b
        /*002e*/ 	.short	0x00ff


	//----- nvinfo : EIATTR_MERCURY_ISA_VERSION
	.align		4
        /*0030*/ 	.byte	0x03, 0x5f
        /*0032*/ 	.short	0x0101


	//----- nvinfo : EIATTR_VRC_CTA_INIT_COUNT
	.align		4
        /*0034*/ 	.byte	0x02, 0x4a
	.zero		1
	.zero		1


	//----- nvinfo : EIATTR_EXIT_INSTR_OFFSETS
	.align		4
        /*0038*/ 	.byte	0x04, 0x1c
        /*003a*/ 	.short	(.L_63 - .L_62)


	//   ....[0]....
.L_62:
        /*003c*/ 	.word	0x00000030


	//   ....[1]....
        /*0040*/ 	.word	0x000001b0


	//----- nvinfo : EIATTR_CRS_STACK_SIZE
	.align		4
.L_63:
        /*0044*/ 	.byte	0x04, 0x1e
        /*0046*/ 	.short	(.L_65 - .L_64)
.L_64:
        /*0048*/ 	.word	0x00000000


	//----- nvinfo : EIATTR_CBANK_PARAM_SIZE
	.align		4
.L_65:
        /*004c*/ 	.byte	0x03, 0x19
        /*004e*/ 	.short	0x000c


	//----- nvinfo : EIATTR_PARAM_CBANK
	.align		4
        /*0050*/ 	.byte	0x04, 0x0a
        /*0052*/ 	.short	(.L_67 - .L_66)
	.align		4
.L_66:
        /*0054*/ 	.word	index@(.nv.constant0._Z4minnPii)
        /*0058*/ 	.short	0x0380
        /*005a*/ 	.short	0x000c


	//----- nvinfo : EIATTR_SW_WAR
	.align		4
.L_67:
        /*005c*/ 	.byte	0x04, 0x36
        /*005e*/ 	.short	(.L_69 - .L_68)
.L_68:
        /*0060*/ 	.word	0x00000008
.L_69:


//--------------------- .nv.info._Z4addnPii       --------------------------
	.section	.nv.info._Z4addnPii,"",@"SHT_CUDA_INFO"
	.sectionflags	@""
	.align	4


	//----- nvinfo : EIATTR_CUDA_API_VERSION
	.align		4
        /*0000*/ 	.byte	0x04, 0x37
        /*0002*/ 	.short	(.L_71 - .L_70)
.L_70:
        /*0004*/ 	.word	0x00000082


	//----- nvinfo : EIATTR_KPARAM_INFO
	.align		4
.L_71:
        /*0008*/ 	.byte	0x04, 0x17
        /*000a*/ 	.short	(.L_73 - .L_72)
.L_72:
        /*000c*/ 	.word	0x00000000
        /*0010*/ 	.short	0x0001
        /*0012*/ 	.short	0x0008
        /*0014*/ 	.byte	0x00, 0xf0, 0x11, 0x00


	//----- nvinfo : EIATTR_KPARAM_INFO
	.align		4
.L_73:
        /*0018*/ 	.byte	0x04, 0x17
        /*001a*/ 	.short	(.L_75 - .L_74)
.L_74:
        /*001c*/ 	.word	0x00000000
        /*0020*/ 	.short	0x0000
        /*0022*/ 	.short	0x0000
        /*0024*/ 	.byte	0x00, 0xf5, 0x21, 0x00


	//----- nvinfo : EIATTR_SPARSE_MMA_MASK
	.align		4
.L_75:
        /*0028*/ 	.byte	0x03, 0x50
        /*002a*/ 	.short	0x0000


	//----- nvinfo : EIATTR_MAXREG_COUNT
	.align		4
        /*002c*/ 	.byte	0x03, 0x1b
        /*002e*/ 	.short	0x00ff


	//----- nvinfo : EIATTR_MERCURY_ISA_VERSION
	.align		4
        /*0030*/ 	.byte	0x03, 0x5f
        /*0032*/ 	.short	0x0101


	//----- nvinfo : EIATTR_VRC_CTA_INIT_COUNT
	.align		4
        /*0034*/ 	.byte	0x02, 0x4a
	.zero		1
	.zero		1


	//----- nvinfo : EIATTR_EXIT_INSTR_OFFSETS
	.align		4
        /*0038*/ 	.byte	0x04, 0x1c
        /*003a*/ 	.short	(.L_77 - .L_76)


	//   ....[0]....
.L_76:
        /*003c*/ 	.word	0x00000030


	//   ....[1]....
        /*0040*/ 	.word	0x000001b0


	//----- nvinfo : EIATTR_CRS_STACK_SIZE
	.align		4
.L_77:
        /*0044*/ 	.byte	0x04, 0x1e
        /*0046*/ 	.short	(.L_79 - .L_78)
.L_78:
        /*0048*/ 	.word	0x00000000


	//----- nvinfo : EIATTR_CBANK_PARAM_SIZE
	.align		4
.L_79:
        /*004c*/ 	.byte	0x03, 0x19
        /*004e*/ 	.short	0x000c


	//----- nvinfo : EIATTR_PARAM_CBANK
	.align		4
        /*0050*/ 	.byte	0x04, 0x0a
        /*0052*/ 	.short	(.L_81 - .L_80)
	.align		4
.L_80:
        /*0054*/ 	.word	index@(.nv.constant0._Z4addnPii)
        /*0058*/ 	.short	0x0380
        /*005a*/ 	.short	0x000c


	//----- nvinfo : EIATTR_SW_WAR
	.align		4
.L_81:
        /*005c*/ 	.byte	0x04, 0x36
        /*005e*/ 	.short	(.L_83 - .L_82)
.L_82:
        /*0060*/ 	.word	0x00000008
.L_83:


//--------------------- .nv.callgraph             --------------------------
	.section	.nv.callgraph,"",@"SHT_CUDA_CALLGRAPH"
	.align	4
	.sectionentsize	8
	.align		4
        /*0000*/ 	.word	0x00000000
	.align		4
        /*0004*/ 	.word	0xffffffff
	.align		4
        /*0008*/ 	.word	0x00000000
	.align		4
        /*000c*/ 	.word	0xfffffffe
	.align		4
        /*0010*/ 	.word	0x00000000
	.align		4
        /*0014*/ 	.word	0xfffffffd
	.align		4
        /*0018*/ 	.word	0x00000000
	.align		4
        /*001c*/ 	.word	0xfffffffc


//--------------------- .text._Z4stdnPiii         --------------------------
	.section	.text._Z4stdnPiii,"ax",@progbits
	.align	128
        .global         _Z4stdnPiii
        .type           _Z4stdnPiii,@function
        .size           _Z4stdnPiii,(.L_x_19 - _Z4stdnPiii)
        .other          _Z4stdnPiii,@"STO_CUDA_ENTRY STV_DEFAULT"
_Z4stdnPiii:
.text._Z4stdnPiii:
[----:B------:R-:W-:Y:S01]  /*0000*/  LDC R1, c[0x0][0x37c] ;  /* 0x0000df00ff017b82 */ /* 0x000fe20000000800 */
[----:B------:R-:W0:Y:S07]  /*0010*/  S2R R0, SR_TID.X ;  /* 0x0000000000007919 */ /* 0x000e2e0000002100 */
[----:B------:R-:W0:Y:S01]  /*0020*/  LDC.64 R4, c[0x0][0x380] ;  /* 0x0000e000ff047b82 */ /* 0x000e220000000a00 */
[----:B------:R-:W1:Y:S07]  /*0030*/  LDCU.64 UR8, c[0x0][0x358] ;  /* 0x00006b00ff0877ac */ /* 0x000e6e0008000a00 */
[----:B------:R-:W2:Y:S01]  /*0040*/  LDC.64 R2, c[0x0][0x388] ;  /* 0x0000e200ff027b82 */ /* 0x000ea20000000a00 */
[----:B0-----:R-:W-:-:S05]  /*0050*/  IMAD.WIDE.U32 R4, R0, 0x4, R4 ;  /* 0x0000000400047825 */ /* 0x001fca00078e0004 */
[----:B-1----:R-:W3:Y:S01]  /*0060*/  LDG.E R27, desc[UR8][R4.64] ;  /* 0x00000008041b7981 */ /* 0x002ee2000c1e1900 */
[-C--:B--2---:R-:W-:Y:S01]  /*0070*/  IABS R10, R2.reuse ;  /* 0x00000002000a7213 */ /* 0x084fe20000000000 */
[----:B------:R-:W-:Y:S01]  /*0080*/  BSSY.RECONVERGENT B0, `(.L_x_0) ;  /* 0x000001f000007945 */ /* 0x000fe20003800200 */
[----:B------:R-:W-:Y:S01]  /*0090*/  IABS R11, R3 ;  /* 0x00000003000b7213 */ /* 0x000fe20000000000 */
[----:B------:R-:W0:Y:S01]  /*00a0*/  LDCU UR4, c[0x0][0x388] ;  /* 0x00007100ff0477ac */ /* 0x000e220008000800 */
[----:B------:R-:W1:Y:S01]  /*00b0*/  I2F.RP R8, R10 ;  /* 0x0000000a00087306 */ /* 0x000e620000209400 */
[----:B------:R-:W-:-:S04]  /*00c0*/  LOP3.LUT R3, R3, R2, RZ, 0x3c, !PT ;  /* 0x0000000203037212 */ /* 0x000fc800078e3cff */
[----:B------:R-:W-:-:S03]  /*00d0*/  ISETP.GE.AND P1, PT, R3, RZ, PT ;  /* 0x000000ff0300720c */ /* 0x000fc60003f26270 */
[----:B-1----:R-:W1:Y:S02]  /*00e0*/  MUFU.RCP R8, R8 ;  /* 0x0000000800087308 */ /* 0x002e640000001000 */
[----:B-1----:R-:W-:-:S06]  /*00f0*/  VIADD R6, R8, 0xffffffe ;  /* 0x0ffffffe08067836 */ /* 0x002fcc0000000000 */
[----:B------:R1:W2:Y:S02]  /*0100*/  F2I.FTZ.U32.TRUNC.NTZ R7, R6 ;  /* 0x0000000600077305 */ /* 0x0002a4000021f000 */
[----:B-1----:R-:W-:Y:S02]  /*0110*/  IMAD.MOV.U32 R6, RZ, RZ, RZ ;  /* 0x000000ffff067224 */ /* 0x002fe400078e00ff */
[----:B--2---:R-:W-:-:S04]  /*0120*/  IMAD.MOV R9, RZ, RZ, -R7 ;  /* 0x000000ffff097224 */ /* 0x004fc800078e0a07 */
[----:B------:R-:W-:-:S04]  /*0130*/  IMAD R9, R9, R10, RZ ;  /* 0x0000000a09097224 */ /* 0x000fc800078e02ff */
[----:B------:R-:W-:-:S04]  /*0140*/  IMAD.HI.U32 R7, R7, R9, R6 ;  /* 0x0000000907077227 */ /* 0x000fc800078e0006 */
[----:B------:R-:W-:-:S04]  /*0150*/  IMAD.MOV.U32 R9, RZ, RZ, R11 ;  /* 0x000000ffff097224 */ /* 0x000fc800078e000b */
[----:B------:R-:W-:-:S04]  /*0160*/  IMAD.HI.U32 R26, R7, R9, RZ ;  /* 0x00000009071a7227 */ /* 0x000fc800078e00ff */
[----:B------:R-:W-:-:S04]  /*0170*/  IMAD.MOV R7, RZ, RZ, -R26 ;  /* 0x000000ffff077224 */ /* 0x000fc800078e0a1a */
[----:B------:R-:W-:-:S05]  /*0180*/  IMAD R7, R10, R7, R9 ;  /* 0x000000070a077224 */ /* 0x000fca00078e0209 */
[----:B------:R-:W-:-:S13]  /*0190*/  ISETP.GT.U32.AND P2, PT, R10, R7, PT ;  /* 0x000000070a00720c */ /* 0x000fda0003f44070 */
[-C--:B------:R-:W-:Y:S01]  /*01a0*/  @!P2 IADD3 R7, PT, PT, R7, -R10.reuse, RZ ;  /* 0x8000000a0707a210 */ /* 0x080fe20007ffe0ff */
[----:B------:R-:W-:Y:S01]  /*01b0*/  @!P2 VIADD R26, R26, 0x1 ;  /* 0x000000011a1aa836 */ /* 0x000fe20000000000 */
[----:B------:R-:W-:Y:S02]  /*01c0*/  ISETP.NE.AND P2, PT, R2, RZ, PT ;  /* 0x000000ff0200720c */ /* 0x000fe40003f45270 */
[----:B------:R-:W-:-:S13]  /*01d0*/  ISETP.GE.U32.AND P0, PT, R7, R10, PT ;  /* 0x0000000a0700720c */ /* 0x000fda0003f06070 */
[----:B------:R-:W-:-:S04]  /*01e0*/  @P0 VIADD R26, R26, 0x1 ;  /* 0x000000011a1a0836 */ /* 0x000fc80000000000 */
[----:B------:R-:W-:Y:S01]  /*01f0*/  @!P1 IMAD.MOV R26, RZ, RZ, -R26 ;  /* 0x000000ffff1a9224 */ /* 0x000fe200078e0a1a */
[----:B------:R-:W-:-:S05]  /*0200*/  @!P2 LOP3.LUT R26, RZ, R2, RZ, 0x33, !PT ;  /* 0x00000002ff1aa212 */ /* 0x000fca00078e33ff */
[----:B---3--:R-:W-:-:S04]  /*0210*/  IMAD.IADD R27, R27, 0x1, -R26 ;  /* 0x000000011b1b7824 */ /* 0x008fc800078e0a1a */
[----:B------:R-:W1:Y:S02]  /*0220*/  I2F.F64 R2, R27 ;  /* 0x0000001b00027312 */ /* 0x000e640000201c00 */
[----:B-1----:R-:W-:-:S10]  /*0230*/  DADD R2, -RZ, |R2| ;  /* 0x00000000ff027229 */ /* 0x002fd40000000502 */
[----:B------:R-:W-:Y:S02]  /*0240*/  MOV R14, R2 ;  /* 0x00000002000e7202 */ /* 0x000fe40000000f00 */
[----:B0-----:R-:W-:-:S07]  /*0250*/  MOV R2, 0x270 ;  /* 0x0000027000027802 */ /* 0x001fce0000000f00 */
[----:B------:R-:W-:Y:S05]  /*0260*/  CALL.REL.NOINC `($_Z4stdnPiii$__internal_accurate_pow) ;  /* 0x0000000000d07944 */ /* 0x000fea0003c00000 */
[----:B------:R-:W-:Y:S05]  /*0270*/  BSYNC.RECONVERGENT B0 ;  /* 0x0000000000007941 */ /* 0x000fea0003800200 */
.L_x_0:
[----:B------:R-:W2:Y:S01]  /*0280*/  LDG.E R9, desc[UR8][R4.64+0x20] ;  /* 0x0000200804097981 */ /* 0x000ea2000c1e1900 */
[C---:B------:R-:W-:Y:S01]  /*0290*/  ISETP.NE.AND P0, PT, R27.reuse, RZ, PT ;  /* 0x000000ff1b00720c */ /* 0x040fe20003f05270 */
[----:B------:R-:W-:Y:S01]  /*02a0*/  IMAD.MOV.U32 R2, RZ, RZ, R6 ;  /* 0x000000ffff027224 */ /* 0x000fe200078e0006 */
[----:B------:R-:W-:Y:S01]  /*02b0*/  ISETP.NE.AND P1, PT, R27, 0x1, PT ;  /* 0x000000011b00780c */ /* 0x000fe20003f25270 */
[----:B------:R-:W-:Y:S01]  /*02c0*/  IMAD.MOV.U32 R3, RZ, RZ, R7 ;  /* 0x000000ffff037224 */ /* 0x000fe200078e0007 */
[----:B------:R-:W-:Y:S09]  /*02d0*/  BSSY.RECONVERGENT B0, `(.L_x_1) ;  /* 0x000000c000007945 */ /* 0x000ff20003800200 */
[----:B------:R-:W-:-:S06]  /*02e0*/  @!P0 CS2R R2, SRZ ;  /* 0x0000000000028805 */ /* 0x000fcc000001ff00 */
[----:B------:R-:W-:Y:S02]  /*02f0*/  FSEL R7, R3, 1.875, P1 ;  /* 0x3ff0000003077808 */ /* 0x000fe40000800000 */
[----:B------:R-:W-:-:S04]  /*0300*/  FSEL R6, R2, RZ, P1 ;  /* 0x000000ff02067208 */ /* 0x000fc80000800000 */
[----:B------:R-:W0:Y:S02]  /*0310*/  F2I.F64.TRUNC R7, R6 ;  /* 0x0000000600077311 */ /* 0x000e24000030d100 */
[----:B0-----:R0:W-:Y:S01]  /*0320*/  STG.E desc[UR8][R4.64], R7 ;  /* 0x0000000704007986 */ /* 0x0011e2000c101908 */
[----:B--2---:R-:W-:-:S05]  /*0330*/  IMAD.IADD R26, R9, 0x1, -R26 ;  /* 0x00000001091a7824 */ /* 0x004fca00078e0a1a */
[----:B------:R-:W1:Y:S02]  /*0340*/  I2F.F64 R2, R26 ;  /* 0x0000001a00027312 */ /* 0x000e640000201c00 */
[----:B-1----:R-:W-:-:S10]  /*0350*/  DADD R2, -RZ, |R2| ;  /* 0x00000000ff027229 */ /* 0x002fd40000000502 */
[----:B------:R-:W-:Y:S01]  /*0360*/  IMAD.MOV.U32 R14, RZ, RZ, R2 ;  /* 0x000000ffff0e7224 */ /* 0x000fe200078e0002 */
[----:B0-----:R-:W-:-:S07]  /*0370*/  MOV R2, 0x390 ;  /* 0x0000039000027802 */ /* 0x001fce0000000f00 */
[----:B------:R-:W-:Y:S05]  /*0380*/  CALL.REL.NOINC `($_Z4stdnPiii$__internal_accurate_pow) ;  /* 0x0000000000887944 */ /* 0x000fea0003c00000 */
[----:B------:R-:W-:Y:S05]  /*0390*/  BSYNC.RECONVERGENT B0 ;  /* 0x0000000000007941 */ /* 0x000fea0003800200 */
.L_x_1:
[C---:B------:R-:W-:Y:S01]  /*03a0*/  ISETP.NE.AND P0, PT, R26.reuse, RZ, PT ;  /* 0x000000ff1a00720c */ /* 0x040fe20003f05270 */
[----:B------:R-:W0:Y:S01]  /*03b0*/  LDC R8, c[0x0][0x388] ;  /* 0x0000e200ff087b82 */ /* 0x000e220000000800 */
[----:B------:R-:W-:Y:S01]  /*03c0*/  MOV R2, R6 ;  /* 0x0000000600027202 */ /* 0x000fe20000000f00 */
[----:B------:R-:W-:Y:S01]  /*03d0*/  IMAD.MOV.U32 R3, RZ, RZ, R7 ;  /* 0x000000ffff037224 */ /* 0x000fe200078e0007 */
[----:B------:R-:W-:-:S09]  /*03e0*/  ISETP.NE.AND P1, PT, R26, 0x1, PT ;  /* 0x000000011a00780c */ /* 0x000fd20003f25270 */
[----:B------:R-:W-:-:S06]  /*03f0*/  @!P0 CS2R R2, SRZ ;  /* 0x0000000000028805 */ /* 0x000fcc000001ff00 */
[----:B------:R-:W-:Y:S02]  /*0400*/  FSEL R3, R3, 1.875, P1 ;  /* 0x3ff0000003037808 */ /* 0x000fe40000800000 */
[----:B------:R-:W-:-:S04]  /*0410*/  FSEL R2, R2, RZ, P1 ;  /* 0x000000ff02027208 */ /* 0x000fc80000800000 */
[----:B------:R-:W1:Y:S01]  /*0420*/  F2I.F64.TRUNC R3, R2 ;  /* 0x0000000200037311 */ /* 0x000e62000030d100 */
[----:B0-----:R-:W-:Y:S01]  /*0430*/  ISETP.GE.AND P0, PT, R8, 0x2, PT ;  /* 0x000000020800780c */ /* 0x001fe20003f06270 */
[----:B-1----:R0:W-:-:S12]  /*0440*/  STG.E desc[UR8][R4.64+0x20], R3 ;  /* 0x0000200304007986 */ /* 0x0021d8000c101908 */
[----:B0-----:R-:W-:Y:S05]  /*0450*/  @!P0 EXIT ;  /* 0x000000000000894d */ /* 0x001fea0003800000 */
[----:B------:R-:W0:Y:S01]  /*0460*/  LDC.64 R6, c[0x0][0x380] ;  /* 0x0000e000ff067b82 */ /* 0x000e220000000a00 */
[----:B------:R-:W-:Y:S01]  /*0470*/  IMAD.SHL.U32 R8, R0, 0x2, RZ ;  /* 0x0000000200087824 */ /* 0x000fe200078e00ff */
[----:B------:R-:W-:-:S06]  /*0480*/  UMOV UR6, 0x1 ;  /* 0x0000000100067882 */ /* 0x000fcc0000000000 */
.L_x_4:
[----:B------:R-:W-:Y:S01]  /*0490*/  USHF.R.U32.HI UR5, URZ, 0x1, UR4 ;  /* 0x00000001ff057899 */ /* 0x000fe20008011604 */
[----:B------:R-:W-:Y:S05]  /*04a0*/  BSSY.RECONVERGENT B0, `(.L_x_2) ;  /* 0x000000b000007945 */ /* 0x000fea0003800200 */
[----:B------:R-:W-:-:S13]  /*04b0*/  ISETP.GE.U32.AND P0, PT, R0, UR5, PT ;  /* 0x0000000500007c0c */ /* 0x000fda000bf06070 */
[----:B-1----:R-:W-:Y:S05]  /*04c0*/  @P0 BRA `(.L_x_3) ;  /* 0x0000000000200947 */ /* 0x002fea0003800000 */
[----:B------:R-:W-:-:S04]  /*04d0*/  IMAD R5, R8, UR6, RZ ;  /* 0x0000000608057c24 */ /* 0x000fc8000f8e02ff */
[C---:B------:R-:W-:Y:S02]  /*04e0*/  VIADD R3, R5.reuse, UR6 ;  /* 0x0000000605037c36 */ /* 0x040fe40008000000 */
[----:B0-----:R-:W-:-:S04]  /*04f0*/  IMAD.WIDE.U32 R4, R5, 0x4, R6 ;  /* 0x0000000405047825 */ /* 0x001fc800078e0006 */
[----:B------:R-:W-:Y:S01]  /*0500*/  IMAD.WIDE.U32 R2, R3, 0x4, R6 ;  /* 0x0000000403027825 */ /* 0x000fe200078e0006 */
[----:B------:R-:W2:Y:S05]  /*0510*/  LDG.E R9, desc[UR8][R4.64] ;  /* 0x0000000804097981 */ /* 0x000eaa000c1e1900 */
[----:B------:R-:W2:Y:S02]  /*0520*/  LDG.E R2, desc[UR8][R2.64] ;  /* 0x0000000802027981 */ /* 0x000ea4000c1e1900 */
[----:B--2---:R-:W-:-:S05]  /*0530*/  IMAD.IADD R9, R2, 0x1, R9 ;  /* 0x0000000102097824 */ /* 0x004fca00078e0209 */
[----:B------:R1:W-:Y:S02]  /*0540*/  STG.E desc[UR8][R4.64], R9 ;  /* 0x0000000904007986 */ /* 0x0003e4000c101908 */
.L_x_3:
[----:B------:R-:W-:Y:S05]  /*0550*/  BSYNC.RECONVERGENT B0 ;  /* 0x0000000000007941 */ /* 0x000fea0003800200 */
.L_x_2:
[----:B------:R-:W-:Y:S02]  /*0560*/  UISETP.GT.U32.AND UP0, UPT, UR4, 0x3, UPT ;  /* 0x000000030400788c */ /* 0x000fe4000bf04070 */
[----:B------:R-:W-:Y:S01]  /*0570*/  USHF.L.U32 UR6, UR6, 0x1, URZ ;  /* 0x0000000106067899 */ /* 0x000fe200080006ff */
[----:B------:R-:W-:-:S06]  /*0580*/  UMOV UR4, UR5 ;  /* 0x0000000500047c82 */ /* 0x000fcc0008000000 */
[----:B------:R-:W-:Y:S05]  /*0590*/  BRA.U UP0, `(.L_x_4) ;  /* 0xfffffffd00bc7547 */ /* 0x000fea000b83ffff */
[----:B------:R-:W-:Y:S05]  /*05a0*/  EXIT ;  /* 0x000000000000794d */ /* 0x000fea0003800000 */
        .type           $_Z4stdnPiii$__internal_accurate_pow,@function
        .size           $_Z4stdnPiii$__internal_accurate_pow,(.L_x_19 - $_Z4stdnPiii$__internal_accurate_pow)
$_Z4stdnPiii$__internal_accurate_pow:
[----:B------:R-:W-:Y:S01]  /*05b0*/  ISETP.GT.U32.AND P0, PT, R3, 0xfffff, PT ;  /* 0x000fffff0300780c */ /* 0x000fe20003f04070 */
[--C-:B------:R-:W-:Y:S01]  /*05c0*/  IMAD.MOV.U32 R7, RZ, RZ, R3.reuse ;  /* 0x000000ffff077224 */ /* 0x100fe200078e0003 */
[----:B------:R-:W-:Y:S01]  /*05d0*/  MOV R6, R14 ;  /* 0x0000000e00067202 */ /* 0x000fe20000000f00 */
[--C-:B------:R-:W-:Y:S01]  /*05e0*/  IMAD.MOV.U32 R8, RZ, RZ, R3.reuse ;  /* 0x000000ffff087224 */ /* 0x100fe200078e0003 */
[----:B------:R-:W-:Y:S01]  /*05f0*/  UMOV UR6, 0x7d2cafe2 ;  /* 0x7d2cafe200067882 */ /* 0x000fe20000000000 */
[----:B------:R-:W-:Y:S01]  /*0600*/  IMAD.MOV.U32 R20, RZ, RZ, RZ ;  /* 0x000000ffff147224 */ /* 0x000fe200078e00ff */
[----:B------:R-:W-:Y:S01]  /*0610*/  UMOV UR7, 0x3eb0f5ff ;  /* 0x3eb0f5ff00077882 */ /* 0x000fe20000000000 */
[----:B------:R-:W-:Y:S01]  /*0620*/  IMAD.MOV.U32 R12, RZ, RZ, 0x41ad3b5a ;  /* 0x41ad3b5aff0c7424 */ /* 0x000fe200078e00ff */
[----:B------:R-:W-:Y:S01]  /*0630*/  SHF.R.U32.HI R3, RZ, 0x14, R3 ;  /* 0x00000014ff037819 */ /* 0x000fe20000011603 */
[----:B------:R-:W-:Y:S01]  /*0640*/  IMAD.MOV.U32 R13, RZ, RZ, 0x3ed0f5d2 ;  /* 0x3ed0f5d2ff0d7424 */ /* 0x000fe200078e00ff */
[----:B------:R-:W-:Y:S01]  /*0650*/  UMOV UR10, 0x3b39803f ;  /* 0x3b39803f000a7882 */ /* 0x000fe20000000000 */
[----:B------:R-:W-:-:S02]  /*0660*/  UMOV UR11, 0x3c7abc9e ;  /* 0x3c7abc9e000b7882 */ /* 0x000fc40000000000 */
[----:B------:R-:W-:-:S10]  /*0670*/  @!P0 DMUL R6, R6, 1.80143985094819840000e+16 ;  /* 0x4350000006068828 */ /* 0x000fd40000000000 */
[----:B------:R-:W-:Y:S01]  /*0680*/  @!P0 IMAD.MOV.U32 R8, RZ, RZ, R7 ;  /* 0x000000ffff088224 */ /* 0x000fe200078e0007 */
[----:B------:R-:W-:Y:S01]  /*0690*/  @!P0 LEA.HI R3, R7, 0xffffffca, RZ, 0xc ;  /* 0xffffffca07038811 */ /* 0x000fe200078f60ff */
[----:B------:R-:W-:-:S03]  /*06a0*/  @!P0 IMAD.MOV.U32 R14, RZ, RZ, R6 ;  /* 0x000000ffff0e8224 */ /* 0x000fc600078e0006 */
[----:B------:R-:W-:Y:S01]  /*06b0*/  LOP3.LUT R8, R8, 0x800fffff, RZ, 0xc0, !PT ;  /* 0x800fffff08087812 */ /* 0x000fe200078ec0ff */
[----:B------:R-:W-:-:S03]  /*06c0*/  VIADD R6, R3, 0xfffffc01 ;  /* 0xfffffc0103067836 */ /* 0x000fc60000000000 */
[----:B------:R-:W-:-:S04]  /*06d0*/  LOP3.LUT R15, R8, 0x3ff00000, RZ, 0xfc, !PT ;  /* 0x3ff00000080f7812 */ /* 0x000fc800078efcff */
[----:B------:R-:W-:-:S13]  /*06e0*/  ISETP.GE.U32.AND P1, PT, R15, 0x3ff6a09f, PT ;  /* 0x3ff6a09f0f00780c */ /* 0x000fda0003f26070 */
[----:B------:R-:W-:Y:S01]  /*06f0*/  @P1 IADD3 R9, PT, PT, R15, -0x100000, RZ ;  /* 0xfff000000f091810 */ /* 0x000fe20007ffe0ff */
[----:B------:R-:W-:-:S04]  /*0700*/  @P1 VIADD R6, R3, 0xfffffc02 ;  /* 0xfffffc0203061836 */ /* 0x000fc80000000000 */
[----:B------:R-:W-:-:S06]  /*0710*/  @P1 IMAD.MOV.U32 R15, RZ, RZ, R9 ;  /* 0x000000ffff0f1224 */ /* 0x000fcc00078e0009 */
[C---:B------:R-:W-:Y:S02]  /*0720*/  DADD R10, R14.reuse, 1 ;  /* 0x3ff000000e0a7429 */ /* 0x040fe40000000000 */
[----:B------:R-:W-:-:S04]  /*0730*/  DADD R14, R14, -1 ;  /* 0xbff000000e0e7429 */ /* 0x000fc80000000000 */
[----:B------:R-:W0:Y:S02]  /*0740*/  MUFU.RCP64H R21, R11 ;  /* 0x0000000b00157308 */ /* 0x000e240000001800 */
[----:B0-----:R-:W-:-:S08]  /*0750*/  DFMA R8, -R10, R20, 1 ;  /* 0x3ff000000a08742b */ /* 0x001fd00000000114 */
[----:B------:R-:W-:-:S08]  /*0760*/  DFMA R8, R8, R8, R8 ;  /* 0x000000080808722b */ /* 0x000fd00000000008 */
[----:B------:R-:W-:-:S08]  /*0770*/  DFMA R20, R20, R8, R20 ;  /* 0x000000081414722b */ /* 0x000fd00000000014 */
[----:B------:R-:W-:-:S08]  /*0780*/  DMUL R8, R14, R20 ;  /* 0x000000140e087228 */ /* 0x000fd00000000000 */
[----:B------:R-:W-:-:S08]  /*0790*/  DFMA R8, R14, R20, R8 ;  /* 0x000000140e08722b */ /* 0x000fd00000000008 */
[CC--:B------:R-:W-:Y:S02]  /*07a0*/  DMUL R18, R8.reuse, R8.reuse ;  /* 0x0000000808127228 */ /* 0x0c0fe40000000000 */
[----:B------:R-:W-:-:S06]  /*07b0*/  DMUL R24, R8, R8 ;  /* 0x0000000808187228 */ /* 0x000fcc0000000000 */
[----:B------:R-:W-:Y:S01]  /*07c0*/  DFMA R10, R18, UR6, R12 ;  /* 0x00000006120a7c2b */ /* 0x000fe2000800000c */
[----:B------:R-:W-:Y:S01]  /*07d0*/  UMOV UR6, 0x75488a3f ;  /* 0x75488a3f00067882 */ /* 0x000fe20000000000 */
[----:B------:R-:W-:Y:S01]  /*07e0*/  UMOV UR7, 0x3ef3b20a ;  /* 0x3ef3b20a00077882 */ /* 0x000fe20000000000 */
[----:B------:R-:W-:-:S05]  /*07f0*/  DADD R12, R14, -R8 ;  /* 0x000000000e0c7229 */ /* 0x000fca0000000808 */
[----:B------:R-:W-:Y:S01]  /*0800*/  DFMA R10, R18, R10, UR6 ;  /* 0x00000006120a7e2b */ /* 0x000fe2000800000a */
[----:B------:R-:W-:Y:S01]  /*0810*/  UMOV UR6, 0xe4faecd5 ;  /* 0xe4faecd500067882 */ /* 0x000fe20000000000 */
[----:B------:R-:W-:Y:S01]  /*0820*/  UMOV UR7, 0x3f1745cd ;  /* 0x3f1745cd00077882 */ /* 0x000fe20000000000 */
[----:B------:R-:W-:-:S05]  /*0830*/  DADD R12, R12, R12 ;  /* 0x000000000c0c7229 */ /* 0x000fca000000000c */
[----:B------:R-:W-:Y:S01]  /*0840*/  DFMA R10, R18, R10, UR6 ;  /* 0x00000006120a7e2b */ /* 0x000fe2000800000a */
[----:B------:R-:W-:Y:S01]  /*0850*/  UMOV UR6, 0x258a578b ;  /* 0x258a578b00067882 */ /* 0x000fe20000000000 */
[----:B------:R-:W-:Y:S01]  /*0860*/  UMOV UR7, 0x3f3c71c7 ;  /* 0x3f3c71c700077882 */ /* 0x000fe20000000000 */
[----:B------:R-:W-:-:S05]  /*0870*/  DFMA R12, R14, -R8, R12 ;  /* 0x800000080e0c722b */ /* 0x000fca000000000c */
[----:B------:R-:W-:Y:S01]  /*0880*/  DFMA R10, R18, R10, UR6 ;  /* 0x00000006120a7e2b */ /* 0x000fe2000800000a */
[----:B------:R-:W-:Y:S01]  /*0890*/  UMOV UR6, 0x9242b910 ;  /* 0x9242b91000067882 */ /* 0x000fe20000000000 */
[----:B------:R-:W-:Y:S01]  /*08a0*/  UMOV UR7, 0x3f624924 ;  /* 0x3f62492400077882 */ /* 0x000fe20000000000 */
[----:B------:R-:W-:Y:S02]  /*08b0*/  DMUL R12, R20, R12 ;  /* 0x0000000c140c7228 */ /* 0x000fe40000000000 */
[----:B------:R-:W-:-:S03]  /*08c0*/  DFMA R20, R8, R8, -R24 ;  /* 0x000000080814722b */ /* 0x000fc60000000818 */
[----:B------:R-:W-:Y:S01]  /*08d0*/  DFMA R10, R18, R10, UR6 ;  /* 0x00000006120a7e2b */ /* 0x000fe2000800000a */
[----:B------:R-:W-:Y:S01]  /*08e0*/  UMOV UR6, 0x99999dfb ;  /* 0x99999dfb00067882 */ /* 0x000fe20000000000 */
[----:B------:R-:W-:-:S06]  /*08f0*/  UMOV UR7, 0x3f899999 ;  /* 0x3f89999900077882 */ /* 0x000fcc0000000000 */
[----:B------:R-:W-:Y:S01]  /*0900*/  DFMA R16, R18, R10, UR6 ;  /* 0x0000000612107e2b */ /* 0x000fe2000800000a */
[----:B------:R-:W-:Y:S01]  /*0910*/  UMOV UR6, 0x55555555 ;  /* 0x5555555500067882 */ /* 0x000fe20000000000 */
[----:B------:R-:W-:-:S06]  /*0920*/  UMOV UR7, 0x3fb55555 ;  /* 0x3fb5555500077882 */ /* 0x000fcc0000000000 */
[----:B------:R-:W-:-:S08]  /*0930*/  DFMA R10, R18, R16, UR6 ;  /* 0x00000006120a7e2b */ /* 0x000fd00008000010 */
[----:B------:R-:W-:Y:S01]  /*0940*/  DADD R14, -R10, UR6 ;  /* 0x000000060a0e7e29 */ /* 0x000fe20008000100 */
[----:B------:R-:W-:Y:S01]  /*0950*/  UMOV UR6, 0xb9e7b0 ;  /* 0x00b9e7b000067882 */ /* 0x000fe20000000000 */
[----:B------:R-:W-:-:S06]  /*0960*/  UMOV UR7, 0x3c46a4cb ;  /* 0x3c46a4cb00077882 */ /* 0x000fcc0000000000 */
[----:B------:R-:W-:Y:S02]  /*0970*/  DFMA R16, R18, R16, R14 ;  /* 0x000000101210722b */ /* 0x000fe4000000000e */
[----:B------:R-:W-:Y:S01]  /*0980*/  DMUL R14, R8, R24 ;  /* 0x00000018080e7228 */ /* 0x000fe20000000000 */
[----:B------:R-:W-:Y:S01]  /*0990*/  IADD3 R19, PT, PT, R13, 0x100000, RZ ;  /* 0x001000000d137810 */ /* 0x000fe20007ffe0ff */
[----:B------:R-:W-:-:S04]  /*09a0*/  IMAD.MOV.U32 R18, RZ, RZ, R12 ;  /* 0x000000ffff127224 */ /* 0x000fc800078e000c */
[----:B------:R-:W-:Y:S01]  /*09b0*/  DADD R16, R16, -UR6 ;  /* 0x8000000610107e29 */ /* 0x000fe20008000000 */
[----:B------:R-:W-:Y:S01]  /*09c0*/  UMOV UR6, 0x80000000 ;  /* 0x8000000000067882 */ /* 0x000fe20000000000 */
[C---:B------:R-:W-:Y:S01]  /*09d0*/  DFMA R22, R8.reuse, R24, -R14 ;  /* 0x000000180816722b */ /* 0x040fe2000000080e */
[----:B------:R-:W-:Y:S01]  /*09e0*/  UMOV UR7, 0x43300000 ;  /* 0x4330000000077882 */ /* 0x000fe20000000000 */
[----:B------:R-:W-:-:S04]  /*09f0*/  DFMA R18, R8, R18, R20 ;  /* 0x000000120812722b */ /* 0x000fc80000000014 */
[----:B------:R-:W-:Y:S02]  /*0a00*/  DADD R20, R10, R16 ;  /* 0x000000000a147229 */ /* 0x000fe40000000010 */
[----:B------:R-:W-:-:S06]  /*0a10*/  DFMA R22, R12, R24, R22 ;  /* 0x000000180c16722b */ /* 0x000fcc0000000016 */
[----:B------:R-:W-:Y:S02]  /*0a20*/  DMUL R24, R20, R14 ;  /* 0x0000000e14187228 */ /* 0x000fe40000000000 */
[----:B------:R-:W-:Y:S02]  /*0a30*/  DFMA R18, R8, R18, R22 ;  /* 0x000000120812722b */ /* 0x000fe40000000016 */
[----:B------:R-:W-:-:S04]  /*0a40*/  DADD R22, R10, -R20 ;  /* 0x000000000a167229 */ /* 0x000fc80000000814 */
[----:B------:R-:W-:-:S04]  /*0a50*/  DFMA R10, R20, R14, -R24 ;  /* 0x0000000e140a722b */ /* 0x000fc80000000818 */
[----:B------:R-:W-:-:S04]  /*0a60*/  DADD R22, R16, R22 ;  /* 0x0000000010167229 */ /* 0x000fc80000000016 */
[----:B------:R-:W-:-:S08]  /*0a70*/  DFMA R10, R20, R18, R10 ;  /* 0x00000012140a722b */ /* 0x000fd0000000000a */
[----:B------:R-:W-:-:S08]  /*0a80*/  DFMA R22, R22, R14, R10 ;  /* 0x0000000e1616722b */ /* 0x000fd0000000000a */
[----:B------:R-:W-:-:S08]  /*0a90*/  DADD R14, R24, R22 ;  /* 0x00000000180e7229 */ /* 0x000fd00000000016 */
[--C-:B------:R-:W-:Y:S02]  /*0aa0*/  DADD R10, R8, R14.reuse ;  /* 0x00000000080a7229 */ /* 0x100fe4000000000e */
[----:B------:R-:W-:-:S06]  /*0ab0*/  DADD R24, R24, -R14 ;  /* 0x0000000018187229 */ /* 0x000fcc000000080e */
[----:B------:R-:W-:Y:S02]  /*0ac0*/  DADD R8, R8, -R10 ;  /* 0x0000000008087229 */ /* 0x000fe4000000080a */
[----:B------:R-:W-:-:S06]  /*0ad0*/  DADD R24, R22, R24 ;  /* 0x0000000016187229 */ /* 0x000fcc0000000018 */
[----:B------:R-:W-:-:S08]  /*0ae0*/  DADD R8, R14, R8 ;  /* 0x000000000e087229 */ /* 0x000fd00000000008 */
[----:B------:R-:W-:-:S08]  /*0af0*/  DADD R8, R24, R8 ;  /* 0x0000000018087229 */ /* 0x000fd00000000008 */
[----:B------:R-:W-:Y:S01]  /*0b00*/  DADD R12, R12, R8 ;  /* 0x000000000c0c7229 */ /* 0x000fe20000000008 */
[----:B------:R-:W-:Y:S01]  /*0b10*/  HFMA2 R9, -RZ, RZ, 3.59375, 0 ;  /* 0x43300000ff097431 */ /* 0x000fe200000001ff */
[----:B------:R-:W-:-:S06]  /*0b20*/  LOP3.LUT R8, R6, 0x80000000, RZ, 0x3c, !PT ;  /* 0x8000000006087812 */ /* 0x000fcc00078e3cff */
[----:B------:R-:W-:Y:S02]  /*0b30*/  DADD R14, R10, R12 ;  /* 0x000000000a0e7229 */ /* 0x000fe4000000000c */
[----:B------:R-:W-:Y:S01]  /*0b40*/  DADD R8, R8, -UR6 ;  /* 0x8000000608087e29 */ /* 0x000fe20008000000 */
[----:B------:R-:W-:Y:S01]  /*0b50*/  UMOV UR6, 0xfefa39ef ;  /* 0xfefa39ef00067882 */ /* 0x000fe20000000000 */
[----:B------:R-:W-:-:S04]  /*0b60*/  UMOV UR7, 0x3fe62e42 ;  /* 0x3fe62e4200077882 */ /* 0x000fc80000000000 */
[--C-:B------:R-:W-:Y:S02]  /*0b70*/  DADD R10, R10, -R14.reuse ;  /* 0x000000000a0a7229 */ /* 0x100fe4000000080e */
[----:B------:R-:W-:-:S06]  /*0b80*/  DFMA R6, R8, UR6, R14 ;  /* 0x0000000608067c2b */ /* 0x000fcc000800000e */
[----:B------:R-:W-:Y:S02]  /*0b90*/  DADD R10, R12, R10 ;  /* 0x000000000c0a7229 */ /* 0x000fe4000000000a */
[----:B------:R-:W-:-:S08]  /*0ba0*/  DFMA R16, R8, -UR6, R6 ;  /* 0x8000000608107c2b */ /* 0x000fd00008000006 */
[----:B------:R-:W-:-:S08]  /*0bb0*/  DADD R16, -R14, R16 ;  /* 0x000000000e107229 */ /* 0x000fd00000000110 */
[----:B------:R-:W-:-:S08]  /*0bc0*/  DADD R10, R10, -R16 ;  /* 0x000000000a0a7229 */ /* 0x000fd00000000810 */
[----:B------:R-:W-:-:S08]  /*0bd0*/  DFMA R10, R8, UR10, R10 ;  /* 0x0000000a080a7c2b */ /* 0x000fd0000800000a */
[----:B------:R-:W-:-:S08]  /*0be0*/  DADD R8, R6, R10 ;  /* 0x0000000006087229 */ /* 0x000fd0000000000a */
[----:B------:R-:W-:Y:S02]  /*0bf0*/  DADD R12, R6, -R8 ;  /* 0x00000000060c7229 */ /* 0x000fe40000000808 */
[----:B------:R-:W-:-:S06]  /*0c00*/  DMUL R6, R8, 2 ;  /* 0x4000000008067828 */ /* 0x000fcc0000000000 */
[----:B------:R-:W-:Y:S02]  /*0c10*/  DADD R12, R10, R12 ;  /* 0x000000000a0c7229 */ /* 0x000fe4000000000c */
[----:B------:R-:W-:Y:S01]  /*0c20*/  DFMA R8, R8, 2, -R6 ;  /* 0x400000000808782b */ /* 0x000fe20000000806 */
[----:B------:R-:W-:Y:S02]  /*0c30*/  IMAD.MOV.U32 R10, RZ, RZ, 0x652b82fe ;  /* 0x652b82feff0a7424 */ /* 0x000fe400078e00ff */
[----:B------:R-:W-:-:S05]  /*0c40*/  IMAD.MOV.U32 R11, RZ, RZ, 0x3ff71547 ;  /* 0x3ff71547ff0b7424 */ /* 0x000fca00078e00ff */
[----:B------:R-:W-:-:S08]  /*0c50*/  DFMA R12, R12, 2, R8 ;  /* 0x400000000c0c782b */ /* 0x000fd00000000008 */
[----:B------:R-:W-:-:S08]  /*0c60*/  DADD R8, R6, R12 ;  /* 0x0000000006087229 */ /* 0x000fd0000000000c */
[----:B------:R-:W-:Y:S02]  /*0c70*/  DFMA R10, R8, R10, 6.75539944105574400000e+15 ;  /* 0x43380000080a742b */ /* 0x000fe4000000000a */
[----:B------:R-:W-:Y:S01]  /*0c80*/  FSETP.GEU.AND P0, PT, |R9|, 4.1917929649353027344, PT ;  /* 0x4086232b0900780b */ /* 0x000fe20003f0e200 */
[----:B------:R-:W-:-:S05]  /*0c90*/  DADD R6, R6, -R8 ;  /* 0x0000000006067229 */ /* 0x000fca0000000808 */
[----:B------:R-:W-:-:S03]  /*0ca0*/  DADD R14, R10, -6.75539944105574400000e+15 ;  /* 0xc33800000a0e7429 */ /* 0x000fc60000000000 */
[----:B------:R-:W-:-:S05]  /*0cb0*/  DADD R12, R12, R6 ;  /* 0x000000000c0c7229 */ /* 0x000fca0000000006 */
[----:B------:R-:W-:Y:S01]  /*0cc0*/  DFMA R16, R14, -UR6, R8 ;  /* 0x800000060e107c2b */ /* 0x000fe20008000008 */
[----:B------:R-:W-:Y:S01]  /*0cd0*/  UMOV UR6, 0x3b39803f ;  /* 0x3b39803f00067882 */ /* 0x000fe20000000000 */
[----:B------:R-:W-:-:S06]  /*0ce0*/  UMOV UR7, 0x3c7abc9e ;  /* 0x3c7abc9e00077882 */ /* 0x000fcc0000000000 */
[----:B------:R-:W-:Y:S01]  /*0cf0*/  DFMA R14, R14, -UR6, R16 ;  /* 0x800000060e0e7c2b */ /* 0x000fe20008000010 */
[----:B------:R-:W-:Y:S01]  /*0d00*/  UMOV UR6, 0x69ce2bdf ;  /* 0x69ce2bdf00067882 */ /* 0x000fe20000000000 */
[----:B------:R-:W-:Y:S01]  /*0d10*/  IMAD.MOV.U32 R16, RZ, RZ, -0x35dec16 ;  /* 0xfca213eaff107424 */ /* 0x000fe200078e00ff */
[----:B------:R-:W-:Y:S01]  /*0d20*/  MOV R17, 0x3e928af3 ;  /* 0x3e928af300117802 */ /* 0x000fe20000000f00 */
[----:B------:R-:W-:-:S05]  /*0d30*/  UMOV UR7, 0x3e5ade15 ;  /* 0x3e5ade1500077882 */ /* 0x000fca0000000000 */
[----:B------:R-:W-:Y:S01]  /*0d40*/  DFMA R16, R14, UR6, R16 ;  /* 0x000000060e107c2b */ /* 0x000fe20008000010 */
[----:B------:R-:W-:Y:S01]  /*0d50*/  UMOV UR6, 0x62401315 ;  /* 0x6240131500067882 */ /* 0x000fe20000000000 */
[----:B------:R-:W-:-:S06]  /*0d60*/  UMOV UR7, 0x3ec71dee ;  /* 0x3ec71dee00077882 */ /* 0x000fcc0000000000 */
[----:B------:R-:W-:Y:S01]  /*0d70*/  DFMA R16, R14, R16, UR6 ;  /* 0x000000060e107e2b */ /* 0x000fe20008000010 */
        /* <DEDUP_REMOVED lines=20> */
[----:B------:R-:W-:-:S08]  /*0ec0*/  DFMA R16, R14, R16, UR6 ;  /* 0x000000060e107e2b */ /* 0x000fd00008000010 */
[----:B------:R-:W-:-:S08]  /*0ed0*/  DFMA R16, R14, R16, 1 ;  /* 0x3ff000000e10742b */ /* 0x000fd00000000010 */
[----:B------:R-:W-:-:S10]  /*0ee0*/  DFMA R14, R14, R16, 1 ;  /* 0x3ff000000e0e742b */ /* 0x000fd40000000010 */
[----:B------:R-:W-:Y:S02]  /*0ef0*/  IMAD R7, R10, 0x100000, R15 ;  /* 0x001000000a077824 */ /* 0x000fe400078e020f */
[----:B------:R-:W-:Y:S01]  /*0f00*/  IMAD.MOV.U32 R6, RZ, RZ, R14 ;  /* 0x000000ffff067224 */ /* 0x000fe200078e000e */
[----:B------:R-:W-:Y:S06]  /*0f10*/  @!P0 BRA `(.L_x_5) ;  /* 0x0000000000308947 */ /* 0x000fec0003800000 */
[----:B------:R-:W-:Y:S01]  /*0f20*/  FSETP.GEU.AND P1, PT, |R9|, 4.2275390625, PT ;  /* 0x408748000900780b */ /* 0x000fe20003f2e200 */
[C---:B------:R-:W-:Y:S02]  /*0f30*/  DADD R6, R8.reuse, +INF ;  /* 0x7ff0000008067429 */ /* 0x040fe40000000000 */
[----:B------:R-:W-:-:S08]  /*0f40*/  DSETP.GEU.AND P0, PT, R8, RZ, PT ;  /* 0x000000ff0800722a */ /* 0x000fd00003f0e000 */
[----:B------:R-:W-:Y:S02]  /*0f50*/  FSEL R6, R6, RZ, P0 ;  /* 0x000000ff06067208 */ /* 0x000fe40000000000 */
[----:B------:R-:W-:Y:S02]  /*0f60*/  @!P1 LEA.HI R3, R10, R10, RZ, 0x1 ;  /* 0x0000000a0a039211 */ /* 0x000fe400078f08ff */
[----:B------:R-:W-:Y:S02]  /*0f70*/  FSEL R7, R7, RZ, P0 ;  /* 0x000000ff07077208 */ /* 0x000fe40000000000 */
[----:B------:R-:W-:-:S04]  /*0f80*/  @!P1 SHF.R.S32.HI R3, RZ, 0x1, R3 ;  /* 0x00000001ff039819 */ /* 0x000fc80000011403 */
[----:B------:R-:W-:Y:S01]  /*0f90*/  @!P1 LEA R15, R3, R15, 0x14 ;  /* 0x0000000f030f9211 */ /* 0x000fe200078ea0ff */
[----:B------:R-:W-:-:S05]  /*0fa0*/  @!P1 IMAD.IADD R8, R10, 0x1, -R3 ;  /* 0x000000010a089824 */ /* 0x000fca00078e0a03 */
[----:B------:R-:W-:Y:S01]  /*0fb0*/  @!P1 LEA R9, R8, 0x3ff00000, 0x14 ;  /* 0x3ff0000008099811 */ /* 0x000fe200078ea0ff */
[----:B------:R-:W-:-:S06]  /*0fc0*/  @!P1 IMAD.MOV.U32 R8, RZ, RZ, RZ ;  /* 0x000000ffff089224 */ /* 0x000fcc00078e00ff */
[----:B------:R-:W-:-:S11]  /*0fd0*/  @!P1 DMUL R6, R14, R8 ;  /* 0x000000080e069228 */ /* 0x000fd60000000000 */
.L_x_5:
[----:B------:R-:W-:Y:S01]  /*0fe0*/  DFMA R12, R12, R6, R6 ;  /* 0x000000060c0c722b */ /* 0x000fe20000000006 */
[----:B------:R-:W-:Y:S01]  /*0ff0*/  IMAD.MOV.U32 R3, RZ, RZ, 0x0 ;  /* 0x00000000ff037424 */ /* 0x000fe200078e00ff */
[----:B------:R-:W-:-:S08]  /*1000*/  DSETP.NEU.AND P0, PT, |R6|, +INF , PT ;  /* 0x7ff000000600742a */ /* 0x000fd00003f0d200 */
[----:B------:R-:W-:Y:S02]  /*1010*/  FSEL R6, R6, R12, !P0 ;  /* 0x0000000c06067208 */ /* 0x000fe40004000000 */
[----:B------:R-:W-:Y:S01]  /*1020*/  FSEL R7, R7, R13, !P0 ;  /* 0x0000000d07077208 */ /* 0x000fe20004000000 */
[----:B------:R-:W-:Y:S06]  /*1030*/  RET.REL.NODEC R2 `(_Z4stdnPiii) ;  /* 0xffffffec02f07950 */ /* 0x000fec0003c3ffff */
.L_x_6:
[----:B------:R-:W-:-:S00]  /*1040*/  BRA `(.L_x_6) ;  /* 0xfffffffc00fc7947 */ /* 0x000fc0000383ffff */
[----:B------:R-:W-:-:S00]  /*1050*/  NOP ;  /* 0x0000000000007918 */ /* 0x000fc00000000000 */
        /* <DEDUP_REMOVED lines=10> */
.L_x_19:


//--------------------- .text._Z4maxnPii          --------------------------
	.section	.text._Z4maxnPii,"ax",@progbits
	.align	128
        .global         _Z4maxnPii
        .type           _Z4maxnPii,@function
        .size           _Z4maxnPii,(.L_x_21 - _Z4maxnPii)
        .other          _Z4maxnPii,@"STO_CUDA_ENTRY STV_DEFAULT"
_Z4maxnPii:
.text._Z4maxnPii:
[----:B------:R-:W-:Y:S08]  /*0000*/  LDC R1, c[0x0][0x37c] ;  /* 0x0000df00ff017b82 */ /* 0x000ff00000000800 */
[----:B------:R-:W0:Y:S02]  /*0010*/  LDC R0, c[0x0][0x388] ;  /* 0x0000e200ff007b82 */ /* 0x000e240000000800 */
[----:B0-----:R-:W-:-:S13]  /*0020*/  ISETP.GE.AND P0, PT, R0, 0x2, PT ;  /* 0x000000020000780c */ /* 0x001fda0003f06270 */
[----:B------:R-:W-:Y:S05]  /*0030*/  @!P0 EXIT ;  /* 0x000000000000894d */ /* 0x000fea0003800000 */
[----:B------:R-:W0:Y:S01]  /*0040*/  S2R R9, SR_TID.X ;  /* 0x0000000000097919 */ /* 0x000e220000002100 */
[----:B------:R-:W1:Y:S01]  /*0050*/  LDC.64 R4, c[0x0][0x380] ;  /* 0x0000e000ff047b82 */ /* 0x000e620000000a00 */
[----:B------:R-:W2:Y:S01]  /*0060*/  LDCU UR4, c[0x0][0x388] ;  /* 0x00007100ff0477ac */ /* 0x000ea20008000800 */
[----:B------:R-:W3:Y:S01]  /*0070*/  LDCU.64 UR8, c[0x0][0x358] ;  /* 0x00006b00ff0877ac */ /* 0x000ee20008000a00 */
[----:B------:R-:W-:Y:S01]  /*0080*/  UMOV UR6, 0x1 ;  /* 0x0000000100067882 */ /* 0x000fe20000000000 */
[----:B0-23--:R-:W-:-:S07]  /*0090*/  SHF.L.U32 R8, R9, 0x1, RZ ;  /* 0x0000000109087819 */ /* 0x00dfce00000006ff */
.L_x_9:
[----:B------:R-:W-:Y:S01]  /*00a0*/  UMOV UR5, UR4 ;  /* 0x0000000400057c82 */ /* 0x000fe20008000000 */
[----:B------:R-:W-:Y:S01]  /*00b0*/  USHF.R.U32.HI UR4, URZ, 0x1, UR4 ;  /* 0x00000001ff047899 */ /* 0x000fe20008011604 */
[----:B------:R-:W-:Y:S05]  /*00c0*/  BSSY.RECONVERGENT B0, `(.L_x_7) ;  /* 0x000000b000007945 */ /* 0x000fea0003800200 */
[----:B------:R-:W-:-:S13]  /*00d0*/  ISETP.GE.U32.AND P0, PT, R9, UR4, PT ;  /* 0x0000000409007c0c */ /* 0x000fda000bf06070 */
[----:B0-----:R-:W-:Y:S05]  /*00e0*/  @P0 BRA `(.L_x_8) ;  /* 0x0000000000200947 */ /* 0x001fea0003800000 */
[----:B------:R-:W-:-:S05]  /*00f0*/  IMAD R7, R8, UR6, RZ ;  /* 0x0000000608077c24 */ /* 0x000fca000f8e02ff */
[C---:B------:R-:W-:Y:S01]  /*0100*/  IADD3 R3, PT, PT, R7.reuse, UR6, RZ ;  /* 0x0000000607037c10 */ /* 0x040fe2000fffe0ff */
[----:B-1----:R-:W-:-:S04]  /*0110*/  IMAD.WIDE.U32 R6, R7, 0x4, R4 ;  /* 0x0000000407067825 */ /* 0x002fc800078e0004 */
[----:B------:R-:W-:Y:S01]  /*0120*/  IMAD.WIDE.U32 R2, R3, 0x4, R4 ;  /* 0x0000000403027825 */ /* 0x000fe200078e0004 */
[----:B------:R-:W2:Y:S05]  /*0130*/  LDG.E R0, desc[UR8][R6.64] ;  /* 0x0000000806007981 */ /* 0x000eaa000c1e1900 */
[----:B------:R-:W2:Y:S02]  /*0140*/  LDG.E R3, desc[UR8][R2.64] ;  /* 0x0000000802037981 */ /* 0x000ea4000c1e1900 */
[----:B--2---:R-:W-:-:S13]  /*0150*/  ISETP.GE.AND P0, PT, R0, R3, PT ;  /* 0x000000030000720c */ /* 0x004fda0003f06270 */
[----:B------:R0:W-:Y:S02]  /*0160*/  @!P0 STG.E desc[UR8][R6.64], R3 ;  /* 0x0000000306008986 */ /* 0x0001e4000c101908 */
.L_x_8:
[----:B------:R-:W-:Y:S05]  /*0170*/  BSYNC.RECONVERGENT B0 ;  /* 0x0000000000007941 */ /* 0x000fea0003800200 */
.L_x_7:
[----:B------:R-:W-:Y:S02]  /*0180*/  UISETP.GT.U32.AND UP0, UPT, UR5, 0x3, UPT ;  /* 0x000000030500788c */ /* 0x000fe4000bf04070 */
[----:B------:R-:W-:-:S07]  /*0190*/  USHF.L.U32 UR6, UR6, 0x1, URZ ;  /* 0x0000000106067899 */ /* 0x000fce00080006ff */
[----:B------:R-:W-:Y:S05]  /*01a0*/  BRA.U UP0, `(.L_x_9) ;  /* 0xfffffffd00bc7547 */ /* 0x000fea000b83ffff */
[----:B------:R-:W-:Y:S05]  /*01b0*/  EXIT ;  /* 0x000000000000794d */ /* 0x000fea0003800000 */
.L_x_10:
        /* <DEDUP_REMOVED lines=12> */
.L_x_21:


//--------------------- .text._Z4minnPii          --------------------------
	.section	.text._Z4minnPii,"ax",@progbits
	.align	128
        .global         _Z4minnPii
        .type           _Z4minnPii,@function
        .size           _Z4minnPii,(.L_x_22 - _Z4minnPii)
        .other          _Z4minnPii,@"STO_CUDA_ENTRY STV_DEFAULT"
_Z4minnPii:
.text._Z4minnPii:
        /* <DEDUP_REMOVED lines=10> */
.L_x_13:
        /* <DEDUP_REMOVED lines=11> */
[----:B--2---:R-:W-:-:S13]  /*0150*/  ISETP.GT.AND P0, PT, R0, R3, PT ;  /* 0x000000030000720c */ /* 0x004fda0003f04270 */
[----:B------:R0:W-:Y:S02]  /*0160*/  @P0 STG.E desc[UR8][R6.64], R3 ;  /* 0x0000000306000986 */ /* 0x0001e4000c101908 */
.L_x_12:
[----:B------:R-:W-:Y:S05]  /*0170*/  BSYNC.RECONVERGENT B0 ;  /* 0x0000000000007941 */ /* 0x000fea0003800200 */
.L_x_11:
[----:B------:R-:W-:Y:S02]  /*0180*/  UISETP.GT.U32.AND UP0, UPT, UR5, 0x3, UPT ;  /* 0x000000030500788c */ /* 0x000fe4000bf04070 */
[----:B------:R-:W-:-:S07]  /*0190*/  USHF.L.U32 UR6, UR6, 0x1, URZ ;  /* 0x0000000106067899 */ /* 0x000fce00080006ff */
[----:B------:R-:W-:Y:S05]  /*01a0*/  BRA.U UP0, `(.L_x_13) ;  /* 0xfffffffd00bc7547 */ /* 0x000fea000b83ffff */
[----:B------:R-:W-:Y:S05]  /*01b0*/  EXIT ;  /* 0x000000000000794d */ /* 0x000fea0003800000 */
.L_x_14:
        /* <DEDUP_REMOVED lines=12> */
.L_x_22:


//--------------------- .text._Z4addnPii          --------------------------
	.section	.text._Z4addnPii,"ax",@progbits
	.align	128
        .global         _Z4addnPii
        .type           _Z4addnPii,@function
        .size           _Z4addnPii,(.L_x_23 - _Z4addnPii)
        .other          _Z4addnPii,@"STO_CUDA_ENTRY STV_DEFAULT"
_Z4addnPii:
.text._Z4addnPii:
        /* <DEDUP_REMOVED lines=10> */
.L_x_17:
        /* <DEDUP_REMOVED lines=10> */
[----:B--2---:R-:W-:-:S05]  /*0140*/  IADD3 R9, PT, PT, R2, R9, RZ ;  /* 0x0000000902097210 */ /* 0x004fca0007ffe0ff */
[----:B------:R0:W-:Y:S02]  /*0150*/  STG.E desc[UR8][R4.64], R9 ;  /* 0x0000000904007986 */ /* 0x0001e4000c101908 */
.L_x_16:
[----:B------:R-:W-:Y:S05]  /*0160*/  BSYNC.RECONVERGENT B0 ;  /* 0x0000000000007941 */ /* 0x000fea0003800200 */
.L_x_15:
[----:B------:R-:W-:Y:S02]  /*0170*/  UISETP.GT.U32.AND UP0, UPT, UR4, 0x3, UPT ;  /* 0x000000030400788c */ /* 0x000fe4000bf04070 */
[----:B------:R-:W-:Y:S01]  /*0180*/  USHF.L.U32 UR6, UR6, 0x1, URZ ;  /* 0x0000000106067899 */ /* 0x000fe200080006ff */
[----:B------:R-:W-:-:S06]  /*0190*/  UMOV UR4, UR5 ;  /* 0x0000000500047c82 */ /* 0x000fcc0008000000 */
[----:B------:R-:W-:Y:S05]  /*01a0*/  BRA.U UP0, `(.L_x_17) ;  /* 0xfffffffd00bc7547 */ /* 0x000fea000b83ffff */
[----:B------:R-:W-:Y:S05]  /*01b0*/  EXIT ;  /* 0x000000000000794d */ /* 0x000fea0003800000 */
.L_x_18:
        /* <DEDUP_REMOVED lines=12> */
.L_x_23:


//--------------------- .nv.shared.reserved.0     --------------------------
	.section	.nv.shared.reserved.0,"aw",@nobits
	.weak		__nv_reservedSMEM_offset_0_alias
	.size		__nv_reservedSMEM_offset_0_alias, 0, 64
	.other		__nv_reservedSMEM_offset_0_alias,@"STO_CUDA_RESERVED_SHARED STV_DEFAULT"
__nv_reservedSMEM_offset_0_alias:
	.zero		0
	.zero		64


//--------------------- .nv.constant0._Z4stdnPiii --------------------------
	.section	.nv.constant0._Z4stdnPiii,"a",@progbits
	.sectionflags	@""
	.align	4
.nv.constant0._Z4stdnPiii:
	.zero		912


//--------------------- .nv.constant0._Z4maxnPii  --------------------------
	.section	.nv.constant0._Z4maxnPii,"a",@progbits
	.sectionflags	@""
	.align	4
.nv.constant0._Z4maxnPii:
	.zero		908


//--------------------- .nv.constant0._Z4minnPii  --------------------------
	.section	.nv.constant0._Z4minnPii,"a",@progbits
	.sectionflags	@""
	.align	4
.nv.constant0._Z4minnPii:
	.zero		908


//--------------------- .nv.constant0._Z4addnPii  --------------------------
	.section	.nv.constant0._Z4addnPii,"a",@progbits
	.sectionflags	@""
	.align	4
.nv.constant0._Z4addnPii:
	.zero		908


//--------------------- SYMBOLS --------------------------

	.type		.nv.reservedSmem.offset0,@object
	.size		.nv.reservedSmem.offset0,0x4
